//
// Generated by NVIDIA NVVM Compiler
//
// Compiler Build ID: CL-36424714
// Cuda compilation tools, release 13.0, V13.0.88
// Based on NVVM 20.0.0
//

.version 9.0
.target sm_100
.address_size 64

	// .globl	gaussian_splat
.extern .shared .align 16 .b8 sdata[];

.visible .entry gaussian_splat(
	.param .u64 .ptr .align 1 gaussian_splat_param_0,
	.param .u64 .ptr .align 1 gaussian_splat_param_1,
	.param .u64 .ptr .align 1 gaussian_splat_param_2,
	.param .u64 .ptr .align 1 gaussian_splat_param_3,
	.param .u32 gaussian_splat_param_4,
	.param .u64 .ptr .align 1 gaussian_splat_param_5,
	.param .u32 gaussian_splat_param_6,
	.param .u32 gaussian_splat_param_7,
	.param .u32 gaussian_splat_param_8,
	.param .f32 gaussian_splat_param_9,
	.param .f32 gaussian_splat_param_10,
	.param .f32 gaussian_splat_param_11,
	.param .f32 gaussian_splat_param_12,
	.param .f32 gaussian_splat_param_13,
	.param .u32 gaussian_splat_param_14
)
{
	.reg .pred 	%p<35>;
	.reg .b32 	%r<71>;
	.reg .b32 	%f<66>;
	.reg .b64 	%rd<20>;

	ld.param.u64 	%rd4, [gaussian_splat_param_0];
	ld.param.u64 	%rd5, [gaussian_splat_param_1];
	ld.param.u64 	%rd6, [gaussian_splat_param_2];
	ld.param.u64 	%rd7, [gaussian_splat_param_3];
	ld.param.u32 	%r38, [gaussian_splat_param_4];
	ld.param.u64 	%rd8, [gaussian_splat_param_5];
	ld.param.u32 	%r35, [gaussian_splat_param_7];
	ld.param.u32 	%r36, [gaussian_splat_param_8];
	ld.param.f32 	%f4, [gaussian_splat_param_9];
	ld.param.f32 	%f5, [gaussian_splat_param_10];
	ld.param.f32 	%f6, [gaussian_splat_param_11];
	ld.param.f32 	%f7, [gaussian_splat_param_12];
	ld.param.f32 	%f8, [gaussian_splat_param_13];
	ld.param.u32 	%r37, [gaussian_splat_param_14];
	cvta.to.global.u64 	%rd1, %rd8;
	mov.u32 	%r39, %ctaid.x;
	mov.u32 	%r40, %ntid.x;
	mov.u32 	%r41, %tid.x;
	mad.lo.s32 	%r1, %r39, %r40, %r41;
	setp.ge.s32 	%p4, %r1, %r38;
	@%p4 bra 	$L__BB0_26;
	cvta.to.global.u64 	%rd9, %rd4;
	cvta.to.global.u64 	%rd10, %rd5;
	cvta.to.global.u64 	%rd11, %rd6;
	cvta.to.global.u64 	%rd12, %rd7;
	mul.wide.s32 	%rd13, %r1, 4;
	add.s64 	%rd14, %rd9, %rd13;
	ld.global.nc.f32 	%f9, [%rd14];
	add.s64 	%rd15, %rd10, %rd13;
	ld.global.nc.f32 	%f10, [%rd15];
	add.s64 	%rd16, %rd11, %rd13;
	ld.global.nc.f32 	%f11, [%rd16];
	add.s64 	%rd17, %rd12, %rd13;
	ld.global.nc.f32 	%f1, [%rd17];
	sub.f32 	%f12, %f9, %f4;
	div.rn.f32 	%f13, %f12, %f7;
	cvt.rmi.s32.f32 	%r2, %f13;
	sub.f32 	%f14, %f10, %f5;
	div.rn.f32 	%f2, %f14, %f7;
	sub.f32 	%f15, %f11, %f6;
	div.rn.f32 	%f16, %f15, %f7;
	cvt.rmi.s32.f32 	%r3, %f16;
	mul.f32 	%f3, %f7, %f7;
	neg.s32 	%r4, %r37;
	setp.lt.s32 	%p5, %r37, 0;
	@%p5 bra 	$L__BB0_26;
	sub.s32 	%r5, %r3, %r37;
	setp.lt.s32 	%p6, %r5, 0;
	setp.ge.s32 	%p7, %r5, %r36;
	or.pred  	%p1, %p6, %p7;
	mul.lo.s32 	%r6, %r37, %r37;
	sub.s32 	%r7, 1, %r37;
	and.b32  	%r8, %r37, 1;
	add.s32 	%r42, %r7, %r3;
	setp.lt.s32 	%p8, %r42, 0;
	setp.ge.s32 	%p9, %r42, %r36;
	or.pred  	%p2, %p8, %p9;
	sub.s32 	%r43, 2, %r37;
	add.s32 	%r44, %r42, 1;
	setp.lt.s32 	%p10, %r44, 0;
	setp.ge.s32 	%p11, %r44, %r36;
	or.pred  	%p3, %p10, %p11;
	mul.lo.s32 	%r9, %r43, %r43;
	sub.s32 	%r10, 3, %r37;
	cvt.rmi.s32.f32 	%r11, %f2;
	mov.u32 	%r64, %r4;
$L__BB0_3:
	ld.param.u32 	%r63, [gaussian_splat_param_6];
	add.s32 	%r13, %r64, %r2;
	setp.lt.s32 	%p12, %r13, 0;
	setp.ge.s32 	%p13, %r13, %r63;
	or.pred  	%p14, %p12, %p13;
	@%p14 bra 	$L__BB0_25;
	mul.lo.s32 	%r14, %r13, %r35;
	mov.u32 	%r65, %r4;
$L__BB0_5:
	mov.u32 	%r15, %r65;
	add.s32 	%r16, %r15, %r11;
	setp.lt.s32 	%p15, %r16, 0;
	setp.ge.s32 	%p16, %r16, %r35;
	or.pred  	%p17, %p15, %p16;
	@%p17 bra 	$L__BB0_24;
	mul.lo.s32 	%r45, %r64, %r64;
	mad.lo.s32 	%r17, %r15, %r15, %r45;
	add.s32 	%r46, %r16, %r14;
	mul.lo.s32 	%r18, %r46, %r36;
	add.s32 	%r47, %r5, %r18;
	mul.wide.s32 	%rd18, %r47, 4;
	add.s64 	%rd2, %rd1, %rd18;
	@%p1 bra 	$L__BB0_8;
	add.s32 	%r48, %r17, %r6;
	cvt.rn.f32.u32 	%f17, %r48;
	mul.f32 	%f18, %f3, %f17;
	mul.f32 	%f19, %f8, %f18;
	mul.f32 	%f20, %f19, 0fBFB8AA3B;
	ex2.approx.f32 	%f21, %f20;
	mul.f32 	%f22, %f1, %f21;
	atom.global.add.f32 	%f23, [%rd2], %f22;
$L__BB0_8:
	setp.eq.s32 	%p18, %r8, 0;
	mov.u32 	%r66, %r7;
	@%p18 bra 	$L__BB0_13;
	@%p2 bra 	$L__BB0_11;
	mad.lo.s32 	%r49, %r7, %r7, %r17;
	cvt.rn.f32.u32 	%f24, %r49;
	mul.f32 	%f25, %f3, %f24;
	mul.f32 	%f26, %f8, %f25;
	mul.f32 	%f27, %f26, 0fBFB8AA3B;
	ex2.approx.f32 	%f28, %f27;
	mul.f32 	%f29, %f1, %f28;
	atom.global.add.f32 	%f30, [%rd2+4], %f29;
$L__BB0_11:
	mov.u32 	%r66, %r10;
	@%p3 bra 	$L__BB0_13;
	add.s32 	%r50, %r17, %r9;
	cvt.rn.f32.u32 	%f31, %r50;
	mul.f32 	%f32, %f3, %f31;
	mul.f32 	%f33, %f8, %f32;
	mul.f32 	%f34, %f33, 0fBFB8AA3B;
	ex2.approx.f32 	%f35, %f34;
	mul.f32 	%f36, %f1, %f35;
	atom.global.add.f32 	%f37, [%rd2+8], %f36;
$L__BB0_13:
	setp.lt.u32 	%p19, %r37, 2;
	@%p19 bra 	$L__BB0_24;
	add.s32 	%r70, %r66, 1;
	add.s32 	%r69, %r4, %r66;
	add.s32 	%r68, %r3, %r66;
	add.s32 	%r67, %r68, %r18;
$L__BB0_15:
	setp.lt.s32 	%p20, %r68, 0;
	setp.ge.s32 	%p21, %r68, %r36;
	or.pred  	%p22, %p20, %p21;
	mul.wide.s32 	%rd19, %r67, 4;
	add.s64 	%rd3, %rd1, %rd19;
	@%p22 bra 	$L__BB0_17;
	add.s32 	%r51, %r70, -1;
	mad.lo.s32 	%r52, %r51, %r51, %r17;
	cvt.rn.f32.u32 	%f38, %r52;
	mul.f32 	%f39, %f3, %f38;
	mul.f32 	%f40, %f8, %f39;
	mul.f32 	%f41, %f40, 0fBFB8AA3B;
	ex2.approx.f32 	%f42, %f41;
	mul.f32 	%f43, %f1, %f42;
	atom.global.add.f32 	%f44, [%rd3], %f43;
$L__BB0_17:
	add.s32 	%r53, %r68, 1;
	setp.lt.s32 	%p23, %r53, 0;
	setp.ge.s32 	%p24, %r53, %r36;
	or.pred  	%p25, %p23, %p24;
	@%p25 bra 	$L__BB0_19;
	mad.lo.s32 	%r54, %r70, %r70, %r17;
	cvt.rn.f32.u32 	%f45, %r54;
	mul.f32 	%f46, %f3, %f45;
	mul.f32 	%f47, %f8, %f46;
	mul.f32 	%f48, %f47, 0fBFB8AA3B;
	ex2.approx.f32 	%f49, %f48;
	mul.f32 	%f50, %f1, %f49;
	atom.global.add.f32 	%f51, [%rd3+4], %f50;
$L__BB0_19:
	add.s32 	%r55, %r68, 2;
	setp.lt.s32 	%p26, %r55, 0;
	setp.ge.s32 	%p27, %r55, %r36;
	or.pred  	%p28, %p26, %p27;
	@%p28 bra 	$L__BB0_21;
	mad.lo.s32 	%r56, %r70, %r70, %r70;
	add.s32 	%r57, %r70, %r56;
	add.s32 	%r58, %r57, %r17;
	add.s32 	%r59, %r58, 1;
	cvt.rn.f32.u32 	%f52, %r59;
	mul.f32 	%f53, %f3, %f52;
	mul.f32 	%f54, %f8, %f53;
	mul.f32 	%f55, %f54, 0fBFB8AA3B;
	ex2.approx.f32 	%f56, %f55;
	mul.f32 	%f57, %f1, %f56;
	atom.global.add.f32 	%f58, [%rd3+8], %f57;
$L__BB0_21:
	add.s32 	%r60, %r68, 3;
	setp.lt.s32 	%p29, %r60, 0;
	setp.ge.s32 	%p30, %r60, %r36;
	or.pred  	%p31, %p29, %p30;
	@%p31 bra 	$L__BB0_23;
	add.s32 	%r61, %r70, 2;
	mad.lo.s32 	%r62, %r61, %r61, %r17;
	cvt.rn.f32.u32 	%f59, %r62;
	mul.f32 	%f60, %f3, %f59;
	mul.f32 	%f61, %f8, %f60;
	mul.f32 	%f62, %f61, 0fBFB8AA3B;
	ex2.approx.f32 	%f63, %f62;
	mul.f32 	%f64, %f1, %f63;
	atom.global.add.f32 	%f65, [%rd3+12], %f64;
$L__BB0_23:
	add.s32 	%r70, %r70, 4;
	add.s32 	%r69, %r69, 4;
	add.s32 	%r68, %r68, 4;
	add.s32 	%r67, %r67, 4;
	setp.ne.s32 	%p32, %r69, 1;
	@%p32 bra 	$L__BB0_15;
$L__BB0_24:
	add.s32 	%r65, %r15, 1;
	setp.ne.s32 	%p33, %r15, %r37;
	@%p33 bra 	$L__BB0_5;
$L__BB0_25:
	add.s32 	%r33, %r64, 1;
	setp.ne.s32 	%p34, %r64, %r37;
	mov.u32 	%r64, %r33;
	@%p34 bra 	$L__BB0_3;
$L__BB0_26:
	ret;

}
	// .globl	gaussian_splat_typed
.visible .entry gaussian_splat_typed(
	.param .u64 .ptr .align 1 gaussian_splat_typed_param_0,
	.param .u64 .ptr .align 1 gaussian_splat_typed_param_1,
	.param .u64 .ptr .align 1 gaussian_splat_typed_param_2,
	.param .u64 .ptr .align 1 gaussian_splat_typed_param_3,
	.param .u64 .ptr .align 1 gaussian_splat_typed_param_4,
	.param .u32 gaussian_splat_typed_param_5,
	.param .u32 gaussian_splat_typed_param_6,
	.param .u64 .ptr .align 1 gaussian_splat_typed_param_7,
	.param .u32 gaussian_splat_typed_param_8,
	.param .u32 gaussian_splat_typed_param_9,
	.param .u32 gaussian_splat_typed_param_10,
	.param .f32 gaussian_splat_typed_param_11,
	.param .f32 gaussian_splat_typed_param_12,
	.param .f32 gaussian_splat_typed_param_13,
	.param .f32 gaussian_splat_typed_param_14,
	.param .f32 gaussian_splat_typed_param_15,
	.param .u32 gaussian_splat_typed_param_16
)
{
	.reg .pred 	%p<36>;
	.reg .b32 	%r<73>;
	.reg .b32 	%f<66>;
	.reg .b64 	%rd<24>;

	ld.param.u64 	%rd4, [gaussian_splat_typed_param_0];
	ld.param.u64 	%rd5, [gaussian_splat_typed_param_1];
	ld.param.u64 	%rd6, [gaussian_splat_typed_param_2];
	ld.param.u64 	%rd7, [gaussian_splat_typed_param_3];
	ld.param.u64 	%rd8, [gaussian_splat_typed_param_4];
	ld.param.u32 	%r34, [gaussian_splat_typed_param_5];
	ld.param.u32 	%r39, [gaussian_splat_typed_param_6];
	ld.param.u64 	%rd9, [gaussian_splat_typed_param_7];
	ld.param.u32 	%r36, [gaussian_splat_typed_param_9];
	ld.param.u32 	%r37, [gaussian_splat_typed_param_10];
	ld.param.f32 	%f4, [gaussian_splat_typed_param_11];
	ld.param.f32 	%f5, [gaussian_splat_typed_param_12];
	ld.param.f32 	%f6, [gaussian_splat_typed_param_13];
	ld.param.f32 	%f7, [gaussian_splat_typed_param_14];
	ld.param.f32 	%f8, [gaussian_splat_typed_param_15];
	ld.param.u32 	%r38, [gaussian_splat_typed_param_16];
	cvta.to.global.u64 	%rd1, %rd9;
	mov.u32 	%r40, %ctaid.x;
	mov.u32 	%r41, %ntid.x;
	mov.u32 	%r42, %tid.x;
	mad.lo.s32 	%r1, %r40, %r41, %r42;
	setp.ge.s32 	%p4, %r1, %r39;
	@%p4 bra 	$L__BB1_27;
	cvta.to.global.u64 	%rd10, %rd8;
	mul.wide.s32 	%rd11, %r1, 4;
	add.s64 	%rd12, %rd10, %rd11;
	ld.global.nc.u32 	%r43, [%rd12];
	setp.ne.s32 	%p5, %r43, %r34;
	@%p5 bra 	$L__BB1_27;
	cvta.to.global.u64 	%rd13, %rd4;
	add.s64 	%rd15, %rd13, %rd11;
	ld.global.nc.f32 	%f9, [%rd15];
	cvta.to.global.u64 	%rd16, %rd5;
	add.s64 	%rd17, %rd16, %rd11;
	ld.global.nc.f32 	%f10, [%rd17];
	cvta.to.global.u64 	%rd18, %rd6;
	add.s64 	%rd19, %rd18, %rd11;
	ld.global.nc.f32 	%f11, [%rd19];
	cvta.to.global.u64 	%rd20, %rd7;
	add.s64 	%rd21, %rd20, %rd11;
	ld.global.nc.f32 	%f1, [%rd21];
	sub.f32 	%f12, %f9, %f4;
	div.rn.f32 	%f13, %f12, %f7;
	cvt.rmi.s32.f32 	%r2, %f13;
	sub.f32 	%f14, %f10, %f5;
	div.rn.f32 	%f2, %f14, %f7;
	sub.f32 	%f15, %f11, %f6;
	div.rn.f32 	%f16, %f15, %f7;
	cvt.rmi.s32.f32 	%r3, %f16;
	mul.f32 	%f3, %f7, %f7;
	neg.s32 	%r4, %r38;
	setp.lt.s32 	%p6, %r38, 0;
	@%p6 bra 	$L__BB1_27;
	sub.s32 	%r5, %r3, %r38;
	setp.lt.s32 	%p7, %r5, 0;
	setp.ge.s32 	%p8, %r5, %r37;
	or.pred  	%p1, %p7, %p8;
	mul.lo.s32 	%r6, %r38, %r38;
	sub.s32 	%r7, 1, %r38;
	and.b32  	%r8, %r38, 1;
	add.s32 	%r44, %r7, %r3;
	setp.lt.s32 	%p9, %r44, 0;
	setp.ge.s32 	%p10, %r44, %r37;
	or.pred  	%p2, %p9, %p10;
	sub.s32 	%r45, 2, %r38;
	add.s32 	%r46, %r44, 1;
	setp.lt.s32 	%p11, %r46, 0;
	setp.ge.s32 	%p12, %r46, %r37;
	or.pred  	%p3, %p11, %p12;
	mul.lo.s32 	%r9, %r45, %r45;
	sub.s32 	%r10, 3, %r38;
	cvt.rmi.s32.f32 	%r11, %f2;
	mov.u32 	%r66, %r4;
$L__BB1_4:
	ld.param.u32 	%r65, [gaussian_splat_typed_param_8];
	add.s32 	%r13, %r66, %r2;
	setp.lt.s32 	%p13, %r13, 0;
	setp.ge.s32 	%p14, %r13, %r65;
	or.pred  	%p15, %p13, %p14;
	@%p15 bra 	$L__BB1_26;
	mul.lo.s32 	%r14, %r13, %r36;
	mov.u32 	%r67, %r4;
$L__BB1_6:
	mov.u32 	%r15, %r67;
	add.s32 	%r16, %r15, %r11;
	setp.lt.s32 	%p16, %r16, 0;
	setp.ge.s32 	%p17, %r16, %r36;
	or.pred  	%p18, %p16, %p17;
	@%p18 bra 	$L__BB1_25;
	mul.lo.s32 	%r47, %r66, %r66;
	mad.lo.s32 	%r17, %r15, %r15, %r47;
	add.s32 	%r48, %r16, %r14;
	mul.lo.s32 	%r18, %r48, %r37;
	add.s32 	%r49, %r5, %r18;
	mul.wide.s32 	%rd22, %r49, 4;
	add.s64 	%rd2, %rd1, %rd22;
	@%p1 bra 	$L__BB1_9;
	add.s32 	%r50, %r17, %r6;
	cvt.rn.f32.u32 	%f17, %r50;
	mul.f32 	%f18, %f3, %f17;
	mul.f32 	%f19, %f8, %f18;
	mul.f32 	%f20, %f19, 0fBFB8AA3B;
	ex2.approx.f32 	%f21, %f20;
	mul.f32 	%f22, %f1, %f21;
	atom.global.add.f32 	%f23, [%rd2], %f22;
$L__BB1_9:
	setp.eq.s32 	%p19, %r8, 0;
	mov.u32 	%r68, %r7;
	@%p19 bra 	$L__BB1_14;
	@%p2 bra 	$L__BB1_12;
	mad.lo.s32 	%r51, %r7, %r7, %r17;
	cvt.rn.f32.u32 	%f24, %r51;
	mul.f32 	%f25, %f3, %f24;
	mul.f32 	%f26, %f8, %f25;
	mul.f32 	%f27, %f26, 0fBFB8AA3B;
	ex2.approx.f32 	%f28, %f27;
	mul.f32 	%f29, %f1, %f28;
	atom.global.add.f32 	%f30, [%rd2+4], %f29;
$L__BB1_12:
	mov.u32 	%r68, %r10;
	@%p3 bra 	$L__BB1_14;
	add.s32 	%r52, %r17, %r9;
	cvt.rn.f32.u32 	%f31, %r52;
	mul.f32 	%f32, %f3, %f31;
	mul.f32 	%f33, %f8, %f32;
	mul.f32 	%f34, %f33, 0fBFB8AA3B;
	ex2.approx.f32 	%f35, %f34;
	mul.f32 	%f36, %f1, %f35;
	atom.global.add.f32 	%f37, [%rd2+8], %f36;
$L__BB1_14:
	setp.lt.u32 	%p20, %r38, 2;
	@%p20 bra 	$L__BB1_25;
	add.s32 	%r72, %r68, 1;
	add.s32 	%r71, %r4, %r68;
	add.s32 	%r70, %r3, %r68;
	add.s32 	%r69, %r70, %r18;
$L__BB1_16:
	setp.lt.s32 	%p21, %r70, 0;
	setp.ge.s32 	%p22, %r70, %r37;
	or.pred  	%p23, %p21, %p22;
	mul.wide.s32 	%rd23, %r69, 4;
	add.s64 	%rd3, %rd1, %rd23;
	@%p23 bra 	$L__BB1_18;
	add.s32 	%r53, %r72, -1;
	mad.lo.s32 	%r54, %r53, %r53, %r17;
	cvt.rn.f32.u32 	%f38, %r54;
	mul.f32 	%f39, %f3, %f38;
	mul.f32 	%f40, %f8, %f39;
	mul.f32 	%f41, %f40, 0fBFB8AA3B;
	ex2.approx.f32 	%f42, %f41;
	mul.f32 	%f43, %f1, %f42;
	atom.global.add.f32 	%f44, [%rd3], %f43;
$L__BB1_18:
	add.s32 	%r55, %r70, 1;
	setp.lt.s32 	%p24, %r55, 0;
	setp.ge.s32 	%p25, %r55, %r37;
	or.pred  	%p26, %p24, %p25;
	@%p26 bra 	$L__BB1_20;
	mad.lo.s32 	%r56, %r72, %r72, %r17;
	cvt.rn.f32.u32 	%f45, %r56;
	mul.f32 	%f46, %f3, %f45;
	mul.f32 	%f47, %f8, %f46;
	mul.f32 	%f48, %f47, 0fBFB8AA3B;
	ex2.approx.f32 	%f49, %f48;
	mul.f32 	%f50, %f1, %f49;
	atom.global.add.f32 	%f51, [%rd3+4], %f50;
$L__BB1_20:
	add.s32 	%r57, %r70, 2;
	setp.lt.s32 	%p27, %r57, 0;
	setp.ge.s32 	%p28, %r57, %r37;
	or.pred  	%p29, %p27, %p28;
	@%p29 bra 	$L__BB1_22;
	mad.lo.s32 	%r58, %r72, %r72, %r72;
	add.s32 	%r59, %r72, %r58;
	add.s32 	%r60, %r59, %r17;
	add.s32 	%r61, %r60, 1;
	cvt.rn.f32.u32 	%f52, %r61;
	mul.f32 	%f53, %f3, %f52;
	mul.f32 	%f54, %f8, %f53;
	mul.f32 	%f55, %f54, 0fBFB8AA3B;
	ex2.approx.f32 	%f56, %f55;
	mul.f32 	%f57, %f1, %f56;
	atom.global.add.f32 	%f58, [%rd3+8], %f57;
$L__BB1_22:
	add.s32 	%r62, %r70, 3;
	setp.lt.s32 	%p30, %r62, 0;
	setp.ge.s32 	%p31, %r62, %r37;
	or.pred  	%p32, %p30, %p31;
	@%p32 bra 	$L__BB1_24;
	add.s32 	%r63, %r72, 2;
	mad.lo.s32 	%r64, %r63, %r63, %r17;
	cvt.rn.f32.u32 	%f59, %r64;
	mul.f32 	%f60, %f3, %f59;
	mul.f32 	%f61, %f8, %f60;
	mul.f32 	%f62, %f61, 0fBFB8AA3B;
	ex2.approx.f32 	%f63, %f62;
	mul.f32 	%f64, %f1, %f63;
	atom.global.add.f32 	%f65, [%rd3+12], %f64;
$L__BB1_24:
	add.s32 	%r72, %r72, 4;
	add.s32 	%r71, %r71, 4;
	add.s32 	%r70, %r70, 4;
	add.s32 	%r69, %r69, 4;
	setp.ne.s32 	%p33, %r71, 1;
	@%p33 bra 	$L__BB1_16;
$L__BB1_25:
	add.s32 	%r67, %r15, 1;
	setp.ne.s32 	%p34, %r15, %r38;
	@%p34 bra 	$L__BB1_6;
$L__BB1_26:
	add.s32 	%r33, %r66, 1;
	setp.ne.s32 	%p35, %r66, %r38;
	mov.u32 	%r66, %r33;
	@%p35 bra 	$L__BB1_4;
$L__BB1_27:
	ret;

}
	// .globl	grid_max_reduce
.visible .entry grid_max_reduce(
	.param .u64 .ptr .align 1 grid_max_reduce_param_0,
	.param .u32 grid_max_reduce_param_1,
	.param .u64 .ptr .align 1 grid_max_reduce_param_2
)
{
	.reg .pred 	%p<15>;
	.reg .b32 	%r<22>;
	.reg .b32 	%f<32>;
	.reg .b64 	%rd<9>;

	ld.param.u64 	%rd3, [grid_max_reduce_param_0];
	ld.param.u32 	%r11, [grid_max_reduce_param_1];
	ld.param.u64 	%rd2, [grid_max_reduce_param_2];
	cvta.to.global.u64 	%rd1, %rd3;
	mov.u32 	%r1, %tid.x;
	mov.u32 	%r12, %ctaid.x;
	mov.u32 	%r2, %ntid.x;
	mad.lo.s32 	%r3, %r12, %r2, %r1;
	setp.ge.s32 	%p1, %r3, %r11;
	mov.f32 	%f31, 0fF149F2CA;
	@%p1 bra 	$L__BB2_2;
	mul.wide.s32 	%rd4, %r3, 4;
	add.s64 	%rd5, %rd1, %rd4;
	ld.global.nc.f32 	%f31, [%rd5];
$L__BB2_2:
	mov.u32 	%r13, %nctaid.x;
	mul.lo.s32 	%r4, %r13, %r2;
	add.s32 	%r20, %r3, %r4;
	setp.ge.s32 	%p2, %r20, %r11;
	@%p2 bra 	$L__BB2_4;
$L__BB2_3:
	mul.wide.s32 	%rd6, %r20, 4;
	add.s64 	%rd7, %rd1, %rd6;
	ld.global.nc.f32 	%f7, [%rd7];
	max.f32 	%f31, %f31, %f7;
	add.s32 	%r20, %r20, %r4;
	setp.lt.s32 	%p3, %r20, %r11;
	@%p3 bra 	$L__BB2_3;
$L__BB2_4:
	shl.b32 	%r14, %r1, 2;
	mov.u32 	%r15, sdata;
	add.s32 	%r8, %r15, %r14;
	st.shared.f32 	[%r8], %f31;
	bar.sync 	0;
	setp.lt.u32 	%p4, %r2, 66;
	@%p4 bra 	$L__BB2_9;
	mov.u32 	%r21, %r2;
$L__BB2_6:
	shr.u32 	%r10, %r21, 1;
	setp.ge.u32 	%p5, %r1, %r10;
	@%p5 bra 	$L__BB2_8;
	ld.shared.f32 	%f8, [%r8];
	shl.b32 	%r16, %r10, 2;
	add.s32 	%r17, %r8, %r16;
	ld.shared.f32 	%f9, [%r17];
	max.f32 	%f10, %f8, %f9;
	st.shared.f32 	[%r8], %f10;
$L__BB2_8:
	bar.sync 	0;
	setp.gt.u32 	%p6, %r21, 131;
	mov.u32 	%r21, %r10;
	@%p6 bra 	$L__BB2_6;
$L__BB2_9:
	setp.gt.u32 	%p7, %r1, 31;
	@%p7 bra 	$L__BB2_24;
	setp.lt.u32 	%p8, %r2, 64;
	@%p8 bra 	$L__BB2_12;
	ld.volatile.shared.f32 	%f11, [%r8];
	ld.volatile.shared.f32 	%f12, [%r8+128];
	max.f32 	%f13, %f11, %f12;
	st.volatile.shared.f32 	[%r8], %f13;
	bra.uni 	$L__BB2_13;
$L__BB2_12:
	setp.lt.u32 	%p9, %r2, 32;
	@%p9 bra 	$L__BB2_14;
$L__BB2_13:
	ld.volatile.shared.f32 	%f14, [%r8];
	ld.volatile.shared.f32 	%f15, [%r8+64];
	max.f32 	%f16, %f14, %f15;
	st.volatile.shared.f32 	[%r8], %f16;
	bra.uni 	$L__BB2_15;
$L__BB2_14:
	setp.lt.u32 	%p10, %r2, 16;
	@%p10 bra 	$L__BB2_16;
$L__BB2_15:
	ld.volatile.shared.f32 	%f17, [%r8];
	ld.volatile.shared.f32 	%f18, [%r8+32];
	max.f32 	%f19, %f17, %f18;
	st.volatile.shared.f32 	[%r8], %f19;
	bra.uni 	$L__BB2_17;
$L__BB2_16:
	setp.lt.u32 	%p11, %r2, 8;
	@%p11 bra 	$L__BB2_18;
$L__BB2_17:
	ld.volatile.shared.f32 	%f20, [%r8];
	ld.volatile.shared.f32 	%f21, [%r8+16];
	max.f32 	%f22, %f20, %f21;
	st.volatile.shared.f32 	[%r8], %f22;
	bra.uni 	$L__BB2_19;
$L__BB2_18:
	setp.lt.u32 	%p12, %r2, 4;
	@%p12 bra 	$L__BB2_20;
$L__BB2_19:
	ld.volatile.shared.f32 	%f23, [%r8];
	ld.volatile.shared.f32 	%f24, [%r8+8];
	max.f32 	%f25, %f23, %f24;
	st.volatile.shared.f32 	[%r8], %f25;
	bra.uni 	$L__BB2_21;
$L__BB2_20:
	setp.lt.u32 	%p13, %r2, 2;
	@%p13 bra 	$L__BB2_22;
$L__BB2_21:
	ld.volatile.shared.f32 	%f26, [%r8];
	ld.volatile.shared.f32 	%f27, [%r8+4];
	max.f32 	%f28, %f26, %f27;
	st.volatile.shared.f32 	[%r8], %f28;
$L__BB2_22:
	setp.ne.s32 	%p14, %r1, 0;
	@%p14 bra 	$L__BB2_24;
	ld.shared.u32 	%r18, [sdata];
	cvta.to.global.u64 	%rd8, %rd2;
	atom.global.max.s32 	%r19, [%rd8], %r18;
$L__BB2_24:
	ret;

}
	// .globl	grid_zero
.visible .entry grid_zero(
	.param .u64 .ptr .align 1 grid_zero_param_0,
	.param .u32 grid_zero_param_1
)
{
	.reg .pred 	%p<2>;
	.reg .b32 	%r<7>;
	.reg .b64 	%rd<5>;

	ld.param.u64 	%rd1, [grid_zero_param_0];
	ld.param.u32 	%r2, [grid_zero_param_1];
	mov.u32 	%r3, %ctaid.x;
	mov.u32 	%r4, %ntid.x;
	mov.u32 	%r5, %tid.x;
	mad.lo.s32 	%r1, %r3, %r4, %r5;
	setp.ge.s32 	%p1, %r1, %r2;
	@%p1 bra 	$L__BB3_2;
	cvta.to.global.u64 	%rd2, %rd1;
	mul.wide.s32 	%rd3, %r1, 4;
	add.s64 	%rd4, %rd2, %rd3;
	mov.b32 	%r6, 0;
	st.global.u32 	[%rd4], %r6;
$L__BB3_2:
	ret;

}


// ===== COMPILED SASS (sm_100) =====

	.target	sm_100

	.elftype	@"ET_EXEC"


//--------------------- .note.nv.tkinfo           --------------------------
	.section	.note.nv.tkinfo,"",@"SHT_NOTE"
	.sectionflags	@"SHF_NOTE_NV_TKINFO"
	.tkinfo
        /*0018*/ 	.word	0x00000002
        /*0030*/ 	.string	""
        /*0030*/ 	.string	"ptxas"
        /*0030*/ 	.string	"Cuda compilation tools, release 13.0, V13.0.88"
        /*0030*/ 	.string	"Build cuda_13.0.r13.0/compiler.36424714_0"
        /*0030*/ 	.string	"-arch sm_100 -m 64 "



//--------------------- .note.nv.cuinfo           --------------------------
	.section	.note.nv.cuinfo,"",@"SHT_NOTE"
	.sectionflags	@"SHF_NOTE_NV_CUINFO"
        /*0018*/ 	.short	0x0002
        /*001a*/ 	.short	0x0064
        /*001c*/ 	.short	0x0082
	.zero		2


//--------------------- .nv.info                  --------------------------
	.section	.nv.info,"",@"SHT_CUDA_INFO"
	.align	4


	//----- nvinfo : EIATTR_REGCOUNT
	.align		4
        /*0000*/ 	.byte	0x04, 0x2f
        /*0002*/ 	.short	(.L_1 - .L_0)
	.align		4
.L_0:
        /*0004*/ 	.word	index@(gaussian_splat)
        /*0008*/ 	.word	0x0000001e


	//----- nvinfo : EIATTR_FRAME_SIZE
	.align		4
.L_1:
        /*000c*/ 	.byte	0x04, 0x11
        /*000e*/ 	.short	(.L_3 - .L_2)
	.align		4
.L_2:
        /*0010*/ 	.word	index@($__internal_1_$__cuda_sm3x_div_rn_noftz_f32_slowpath)
        /*0014*/ 	.word	0x00000000


	//----- nvinfo : EIATTR_FRAME_SIZE
	.align		4
.L_3:
        /*0018*/ 	.byte	0x04, 0x11
        /*001a*/ 	.short	(.L_5 - .L_4)
	.align		4
.L_4:
        /*001c*/ 	.word	index@(gaussian_splat)
        /*0020*/ 	.word	0x00000000


	//----- nvinfo : EIATTR_REGCOUNT
	.align		4
.L_5:
        /*0024*/ 	.byte	0x04, 0x2f
        /*0026*/ 	.short	(.L_7 - .L_6)
	.align		4
.L_6:
        /*0028*/ 	.word	index@(gaussian_splat_typed)
        /*002c*/ 	.word	0x0000001e


	//----- nvinfo : EIATTR_FRAME_SIZE
	.align		4
.L_7:
        /*0030*/ 	.byte	0x04, 0x11
        /*0032*/ 	.short	(.L_9 - .L_8)
	.align		4
.L_8:
        /*0034*/ 	.word	index@($__internal_0_$__cuda_sm3x_div_rn_noftz_f32_slowpath)
        /*0038*/ 	.word	0x00000000


	//----- nvinfo : EIATTR_FRAME_SIZE
	.align		4
.L_9:
        /*003c*/ 	.byte	0x04, 0x11
        /*003e*/ 	.short	(.L_11 - .L_10)
	.align		4
.L_10:
        /*0040*/ 	.word	index@(gaussian_splat_typed)
        /*0044*/ 	.word	0x00000000


	//----- nvinfo : EIATTR_REGCOUNT
	.align		4
.L_11:
        /*0048*/ 	.byte	0x04, 0x2f
        /*004a*/ 	.short	(.L_13 - .L_12)
	.align		4
.L_12:
        /*004c*/ 	.word	index@(grid_max_reduce)
        /*0050*/ 	.word	0x0000000c


	//----- nvinfo : EIATTR_FRAME_SIZE
	.align		4
.L_13:
        /*0054*/ 	.byte	0x04, 0x11
        /*0056*/ 	.short	(.L_15 - .L_14)
	.align		4
.L_14:
        /*0058*/ 	.word	index@(grid_max_reduce)
        /*005c*/ 	.word	0x00000000


	//----- nvinfo : EIATTR_REGCOUNT
	.align		4
.L_15:
        /*0060*/ 	.byte	0x04, 0x2f
        /*0062*/ 	.short	(.L_17 - .L_16)
	.align		4
.L_16:
        /*0064*/ 	.word	index@(grid_zero)
        /*0068*/ 	.word	0x00000008


	//----- nvinfo : EIATTR_FRAME_SIZE
	.align		4
.L_17:
        /*006c*/ 	.byte	0x04, 0x11
        /*006e*/ 	.short	(.L_19 - .L_18)
	.align		4
.L_18:
        /*0070*/ 	.word	index@(grid_zero)
        /*0074*/ 	.word	0x00000000


	//----- nvinfo : EIATTR_MIN_STACK_SIZE
	.align		4
.L_19:
        /*0078*/ 	.byte	0x04, 0x12
        /*007a*/ 	.short	(.L_21 - .L_20)
	.align		4
.L_20:
        /*007c*/ 	.word	index@(grid_zero)
        /*0080*/ 	.word	0x00000000


	//----- nvinfo : EIATTR_MIN_STACK_SIZE
	.align		4
.L_21:
        /*0084*/ 	.byte	0x04, 0x12
        /*0086*/ 	.short	(.L_23 - .L_22)
	.align		4
.L_22:
        /*0088*/ 	.word	index@(grid_max_reduce)
        /*008c*/ 	.word	0x00000000


	//----- nvinfo : EIATTR_MIN_STACK_SIZE
	.align		4
.L_23:
        /*0090*/ 	.byte	0x04, 0x12
        /*0092*/ 	.short	(.L_25 - .L_24)
	.align		4
.L_24:
        /*0094*/ 	.word	index@(gaussian_splat_typed)
        /*0098*/ 	.word	0x00000000


	//----- nvinfo : EIATTR_MIN_STACK_SIZE
	.align		4
.L_25:
        /*009c*/ 	.byte	0x04, 0x12
        /*009e*/ 	.short	(.L_27 - .L_26)
	.align		4
.L_26:
        /*00a0*/ 	.word	index@(gaussian_splat)
        /*00a4*/ 	.word	0x00000000
.L_27:


//--------------------- .nv.compat                --------------------------
	.section	.nv.compat,"",@"SHT_CUDA_COMPAT_INFO"
	.align	4
        /*0000*/ 	.byte	0x02, 0x09, 0x00, 0x00, 0x02, 0x02, 0x01, 0x00, 0x02, 0x05, 0x05, 0x00, 0x03, 0x07, 0x01, 0x01
        /*0010*/ 	.byte	0x02, 0x03, 0x00, 0x00, 0x02, 0x06, 0x01, 0x00, 0x04, 0x0b, 0x08, 0x00, 0x01, 0x00, 0x00, 0x00
        /*0020*/ 	.byte	0x00, 0x00, 0x00, 0x00


//--------------------- .nv.info.grid_zero        --------------------------
	.section	.nv.info.grid_zero,"",@"SHT_CUDA_INFO"
	.sectionflags	@""
	.align	4


	//----- nvinfo : EIATTR_CUDA_API_VERSION
	.align		4
        /*0000*/ 	.byte	0x04, 0x37
        /*0002*/ 	.short	(.L_29 - .L_28)
.L_28:
        /*0004*/ 	.word	0x00000082


	//----- nvinfo : EIATTR_KPARAM_INFO
	.align		4
.L_29:
        /*0008*/ 	.byte	0x04, 0x17
        /*000a*/ 	.short	(.L_31 - .L_30)
.L_30:
        /*000c*/ 	.word	0x00000000
        /*0010*/ 	.short	0x0001
        /*0012*/ 	.short	0x0008
        /*0014*/ 	.byte	0x00, 0xf0, 0x11, 0x00


	//----- nvinfo : EIATTR_KPARAM_INFO
	.align		4
.L_31:
        /*0018*/ 	.byte	0x04, 0x17
        /*001a*/ 	.short	(.L_33 - .L_32)
.L_32:
        /*001c*/ 	.word	0x00000000
        /*0020*/ 	.short	0x0000
        /*0022*/ 	.short	0x0000
        /*0024*/ 	.byte	0x00, 0xf5, 0x21, 0x00


	//----- nvinfo : EIATTR_SPARSE_MMA_MASK
	.align		4
.L_33:
        /*0028*/ 	.byte	0x03, 0x50
        /*002a*/ 	.short	0x0000


	//----- nvinfo : EIATTR_MAXREG_COUNT
	.align		4
        /*002c*/ 	.byte	0x03, 0x1b
        /*002e*/ 	.short	0x00ff


	//----- nvinfo : EIATTR_MERCURY_ISA_VERSION
	.align		4
        /*0030*/ 	.byte	0x03, 0x5f
        /*0032*/ 	.short	0x0101


	//----- nvinfo : EIATTR_VRC_CTA_INIT_COUNT
	.align		4
        /*0034*/ 	.byte	0x02, 0x4a
	.zero		1
	.zero		1


	//----- nvinfo : EIATTR_EXIT_INSTR_OFFSETS
	.align		4
        /*0038*/ 	.byte	0x04, 0x1c
        /*003a*/ 	.short	(.L_35 - .L_34)


	//   ....[0]....
.L_34:
        /*003c*/ 	.word	0x00000070


	//   ....[1]....
        /*0040*/ 	.word	0x000000c0


	//----- nvinfo : EIATTR_CBANK_PARAM_SIZE
	.align		4
.L_35:
        /*0044*/ 	.byte	0x03, 0x19
        /*0046*/ 	.short	0x000c


	//----- nvinfo : EIATTR_PARAM_CBANK
	.align		4
        /*0048*/ 	.byte	0x04, 0x0a
        /*004a*/ 	.short	(.L_37 - .L_36)
	.align		4
.L_36:
        /*004c*/ 	.word	index@(.nv.constant0.grid_zero)
        /*0050*/ 	.short	0x0380
        /*0052*/ 	.short	0x000c


	//----- nvinfo : EIATTR_SW_WAR
	.align		4
.L_37:
        /*0054*/ 	.byte	0x04, 0x36
        /*0056*/ 	.short	(.L_39 - .L_38)
.L_38:
        /*0058*/ 	.word	0x00000008
.L_39:


//--------------------- .nv.info.grid_max_reduce  --------------------------
	.section	.nv.info.grid_max_reduce,"",@"SHT_CUDA_INFO"
	.sectionflags	@""
	.align	4


	//----- nvinfo : EIATTR_CUDA_API_VERSION
	.align		4
        /*0000*/ 	.byte	0x04, 0x37
        /*0002*/ 	.short	(.L_41 - .L_40)
.L_40:
        /*0004*/ 	.word	0x00000082


	//----- nvinfo : EIATTR_KPARAM_INFO
	.align		4
.L_41:
        /*0008*/ 	.byte	0x04, 0x17
        /*000a*/ 	.short	(.L_43 - .L_42)
.L_42:
        /*000c*/ 	.word	0x00000000
        /*0010*/ 	.short	0x0002
        /*0012*/ 	.short	0x0010
        /*0014*/ 	.byte	0x00, 0xf5, 0x21, 0x00


	//----- nvinfo : EIATTR_KPARAM_INFO
	.align		4
.L_43:
        /*0018*/ 	.byte	0x04, 0x17
        /*001a*/ 	.short	(.L_45 - .L_44)
.L_44:
        /*001c*/ 	.word	0x00000000
        /*0020*/ 	.short	0x0001
        /*0022*/ 	.short	0x0008
        /*0024*/ 	.byte	0x00, 0xf0, 0x11, 0x00


	//----- nvinfo : EIATTR_KPARAM_INFO
	.align		4
.L_45:
        /*0028*/ 	.byte	0x04, 0x17
        /*002a*/ 	.short	(.L_47 - .L_46)
.L_46:
        /*002c*/ 	.word	0x00000000
        /*0030*/ 	.short	0x0000
        /*0032*/ 	.short	0x0000
        /*0034*/ 	.byte	0x00, 0xf5, 0x21, 0x00


	//----- nvinfo : EIATTR_SPARSE_MMA_MASK
	.align		4
.L_47:
        /*0038*/ 	.byte	0x03, 0x50
        /*003a*/ 	.short	0x0000


	//----- nvinfo : EIATTR_MAXREG_COUNT
	.align		4
        /*003c*/ 	.byte	0x03, 0x1b
        /*003e*/ 	.short	0x00ff


	//----- nvinfo : EIATTR_NUM_BARRIERS
	.align		4
        /*0040*/ 	.byte	0x02, 0x4c
        /*0042*/ 	.byte	0x01
	.zero		1


	//----- nvinfo : EIATTR_MERCURY_ISA_VERSION
	.align		4
        /*0044*/ 	.byte	0x03, 0x5f
        /*0046*/ 	.short	0x0101


	//----- nvinfo : EIATTR_VRC_CTA_INIT_COUNT
	.align		4
        /*0048*/ 	.byte	0x02, 0x4a
	.zero		1
	.zero		1


	//----- nvinfo : EIATTR_EXIT_INSTR_OFFSETS
	.align		4
        /*004c*/ 	.byte	0x04, 0x1c
        /*004e*/ 	.short	(.L_49 - .L_48)


	//   ....[0]....
.L_48:
        /*0050*/ 	.word	0x000002f0


	//   ....[1]....
        /*0054*/ 	.word	0x00000590


	//   ....[2]....
        /*0058*/ 	.word	0x00000600


	//----- nvinfo : EIATTR_CRS_STACK_SIZE
	.align		4
.L_49:
        /*005c*/ 	.byte	0x04, 0x1e
        /*005e*/ 	.short	(.L_51 - .L_50)
.L_50:
        /*0060*/ 	.word	0x00000000


	//----- nvinfo : EIATTR_CBANK_PARAM_SIZE
	.align		4
.L_51:
        /*0064*/ 	.byte	0x03, 0x19
        /*0066*/ 	.short	0x0018


	//----- nvinfo : EIATTR_PARAM_CBANK
	.align		4
        /*0068*/ 	.byte	0x04, 0x0a
        /*006a*/ 	.short	(.L_53 - .L_52)
	.align		4
.L_52:
        /*006c*/ 	.word	index@(.nv.constant0.grid_max_reduce)
        /*0070*/ 	.short	0x0380
        /*0072*/ 	.short	0x0018


	//----- nvinfo : EIATTR_SW_WAR
	.align		4
.L_53:
        /*0074*/ 	.byte	0x04, 0x36
        /*0076*/ 	.short	(.L_55 - .L_54)
.L_54:
        /*0078*/ 	.word	0x00000008
.L_55:


//--------------------- .nv.info.gaussian_splat_typed --------------------------
	.section	.nv.info.gaussian_splat_typed,"",@"SHT_CUDA_INFO"
	.sectionflags	@""
	.align	4


	//----- nvinfo : EIATTR_CUDA_API_VERSION
	.align		4
        /*0000*/ 	.byte	0x04, 0x37
        /*0002*/ 	.short	(.L_57 - .L_56)
.L_56:
        /*0004*/ 	.word	0x00000082


	//----- nvinfo : EIATTR_KPARAM_INFO
	.align		4
.L_57:
        /*0008*/ 	.byte	0x04, 0x17
        /*000a*/ 	.short	(.L_59 - .L_58)
.L_58:
        /*000c*/ 	.word	0x00000000
        /*0010*/ 	.short	0x0010
        /*0012*/ 	.short	0x0058
        /*0014*/ 	.byte	0x00, 0xf0, 0x11, 0x00


	//----- nvinfo : EIATTR_KPARAM_INFO
	.align		4
.L_59:
        /*0018*/ 	.byte	0x04, 0x17
        /*001a*/ 	.short	(.L_61 - .L_60)
.L_60:
        /*001c*/ 	.word	0x00000000
        /*0020*/ 	.short	0x000f
        /*0022*/ 	.short	0x0054
        /*0024*/ 	.byte	0x00, 0xf0, 0x11, 0x00


	//----- nvinfo : EIATTR_KPARAM_INFO
	.align		4
.L_61:
        /*0028*/ 	.byte	0x04, 0x17
        /*002a*/ 	.short	(.L_63 - .L_62)
.L_62:
        /*002c*/ 	.word	0x00000000
        /*0030*/ 	.short	0x000e
        /*0032*/ 	.short	0x0050
        /*0034*/ 	.byte	0x00, 0xf0, 0x11, 0x00


	//----- nvinfo : EIATTR_KPARAM_INFO
	.align		4
.L_63:
        /*0038*/ 	.byte	0x04, 0x17
        /*003a*/ 	.short	(.L_65 - .L_64)
.L_64:
        /*003c*/ 	.word	0x00000000
        /*0040*/ 	.short	0x000d
        /*0042*/ 	.short	0x004c
        /*0044*/ 	.byte	0x00, 0xf0, 0x11, 0x00


	//----- nvinfo : EIATTR_KPARAM_INFO
	.align		4
.L_65:
        /*0048*/ 	.byte	0x04, 0x17
        /*004a*/ 	.short	(.L_67 - .L_66)
.L_66:
        /*004c*/ 	.word	0x00000000
        /*0050*/ 	.short	0x000c
        /*0052*/ 	.short	0x0048
        /*0054*/ 	.byte	0x00, 0xf0, 0x11, 0x00


	//----- nvinfo : EIATTR_KPARAM_INFO
	.align		4
.L_67:
        /*0058*/ 	.byte	0x04, 0x17
        /*005a*/ 	.short	(.L_69 - .L_68)
.L_68:
        /*005c*/ 	.word	0x00000000
        /*0060*/ 	.short	0x000b
        /*0062*/ 	.short	0x0044
        /*0064*/ 	.byte	0x00, 0xf0, 0x11, 0x00


	//----- nvinfo : EIATTR_KPARAM_INFO
	.align		4
.L_69:
        /*0068*/ 	.byte	0x04, 0x17
        /*006a*/ 	.short	(.L_71 - .L_70)
.L_70:
        /*006c*/ 	.word	0x00000000
        /*0070*/ 	.short	0x000a
        /*0072*/ 	.short	0x0040
        /*0074*/ 	.byte	0x00, 0xf0, 0x11, 0x00


	//----- nvinfo : EIATTR_KPARAM_INFO
	.align		4
.L_71:
        /*0078*/ 	.byte	0x04, 0x17
        /*007a*/ 	.short	(.L_73 - .L_72)
.L_72:
        /*007c*/ 	.word	0x00000000
        /*0080*/ 	.short	0x0009
        /*0082*/ 	.short	0x003c
        /*0084*/ 	.byte	0x00, 0xf0, 0x11, 0x00


	//----- nvinfo : EIATTR_KPARAM_INFO
	.align		4
.L_73:
        /*0088*/ 	.byte	0x04, 0x17
        /*008a*/ 	.short	(.L_75 - .L_74)
.L_74:
        /*008c*/ 	.word	0x00000000
        /*0090*/ 	.short	0x0008
        /*0092*/ 	.short	0x0038
        /*0094*/ 	.byte	0x00, 0xf0, 0x11, 0x00


	//----- nvinfo : EIATTR_KPARAM_INFO
	.align		4
.L_75:
        /*0098*/ 	.byte	0x04, 0x17
        /*009a*/ 	.short	(.L_77 - .L_76)
.L_76:
        /*009c*/ 	.word	0x00000000
        /*00a0*/ 	.short	0x0007
        /*00a2*/ 	.short	0x0030
        /*00a4*/ 	.byte	0x00, 0xf5, 0x21, 0x00


	//----- nvinfo : EIATTR_KPARAM_INFO
	.align		4
.L_77:
        /*00a8*/ 	.byte	0x04, 0x17
        /*00aa*/ 	.short	(.L_79 - .L_78)
.L_78:
        /*00ac*/ 	.word	0x00000000
        /*00b0*/ 	.short	0x0006
        /*00b2*/ 	.short	0x002c
        /*00b4*/ 	.byte	0x00, 0xf0, 0x11, 0x00


	//----- nvinfo : EIATTR_KPARAM_INFO
	.align		4
.L_79:
        /*00b8*/ 	.byte	0x04, 0x17
        /*00ba*/ 	.short	(.L_81 - .L_80)
.L_80:
        /*00bc*/ 	.word	0x00000000
        /*00c0*/ 	.short	0x0005
        /*00c2*/ 	.short	0x0028
        /*00c4*/ 	.byte	0x00, 0xf0, 0x11, 0x00


	//----- nvinfo : EIATTR_KPARAM_INFO
	.align		4
.L_81:
        /*00c8*/ 	.byte	0x04, 0x17
        /*00ca*/ 	.short	(.L_83 - .L_82)
.L_82:
        /*00cc*/ 	.word	0x00000000
        /*00d0*/ 	.short	0x0004
        /*00d2*/ 	.short	0x0020
        /*00d4*/ 	.byte	0x00, 0xf5, 0x21, 0x00


	//----- nvinfo : EIATTR_KPARAM_INFO
	.align		4
.L_83:
        /*00d8*/ 	.byte	0x04, 0x17
        /*00da*/ 	.short	(.L_85 - .L_84)
.L_84:
        /*00dc*/ 	.word	0x00000000
        /*00e0*/ 	.short	0x0003
        /*00e2*/ 	.short	0x0018
        /*00e4*/ 	.byte	0x00, 0xf5, 0x21, 0x00


	//----- nvinfo : EIATTR_KPARAM_INFO
	.align		4
.L_85:
        /*00e8*/ 	.byte	0x04, 0x17
        /*00ea*/ 	.short	(.L_87 - .L_86)
.L_86:
        /*00ec*/ 	.word	0x00000000
        /*00f0*/ 	.short	0x0002
        /*00f2*/ 	.short	0x0010
        /*00f4*/ 	.byte	0x00, 0xf5, 0x21, 0x00


	//----- nvinfo : EIATTR_KPARAM_INFO
	.align		4
.L_87:
        /*00f8*/ 	.byte	0x04, 0x17
        /*00fa*/ 	.short	(.L_89 - .L_88)
.L_88:
        /*00fc*/ 	.word	0x00000000
        /*0100*/ 	.short	0x0001
        /*0102*/ 	.short	0x0008
        /*0104*/ 	.byte	0x00, 0xf5, 0x21, 0x00


	//----- nvinfo : EIATTR_KPARAM_INFO
	.align		4
.L_89:
        /*0108*/ 	.byte	0x04, 0x17
        /*010a*/ 	.short	(.L_91 - .L_90)
.L_90:
        /*010c*/ 	.word	0x00000000
        /*0110*/ 	.short	0x0000
        /*0112*/ 	.short	0x0000
        /*0114*/ 	.byte	0x00, 0xf5, 0x21, 0x00


	//----- nvinfo : EIATTR_SPARSE_MMA_MASK
	.align		4
.L_91:
        /*0118*/ 	.byte	0x03, 0x50
        /*011a*/ 	.short	0x0000


	//----- nvinfo : EIATTR_MAXREG_COUNT
	.align		4
        /*011c*/ 	.byte	0x03, 0x1b
        /*011e*/ 	.short	0x00ff


	//----- nvinfo : EIATTR_MERCURY_ISA_VERSION
	.align		4
        /*0120*/ 	.byte	0x03, 0x5f
        /*0122*/ 	.short	0x0101


	//----- nvinfo : EIATTR_VRC_CTA_INIT_COUNT
	.align		4
        /*0124*/ 	.byte	0x02, 0x4a
	.zero		1
	.zero		1


	//----- nvinfo : EIATTR_EXIT_INSTR_OFFSETS
	.align		4
        /*0128*/ 	.byte	0x04, 0x1c
        /*012a*/ 	.short	(.L_93 - .L_92)


	//   ....[0]....
.L_92:
        /*012c*/ 	.word	0x00000070


	//   ....[1]....
        /*0130*/ 	.word	0x000000e0


	//   ....[2]....
        /*0134*/ 	.word	0x00000510


	//   ....[3]....
        /*0138*/ 	.word	0x00001110


	//----- nvinfo : EIATTR_CRS_STACK_SIZE
	.align		4
.L_93:
        /*013c*/ 	.byte	0x04, 0x1e
        /*013e*/ 	.short	(.L_95 - .L_94)
.L_94:
        /*0140*/ 	.word	0x00000000


	//----- nvinfo : EIATTR_CBANK_PARAM_SIZE
	.align		4
.L_95:
        /*0144*/ 	.byte	0x03, 0x19
        /*0146*/ 	.short	0x005c


	//----- nvinfo : EIATTR_PARAM_CBANK
	.align		4
        /*0148*/ 	.byte	0x04, 0x0a
        /*014a*/ 	.short	(.L_97 - .L_96)
	.align		4
.L_96:
        /*014c*/ 	.word	index@(.nv.constant0.gaussian_splat_typed)
        /*0150*/ 	.short	0x0380
        /*0152*/ 	.short	0x005c


	//----- nvinfo : EIATTR_SW_WAR
	.align		4
.L_97:
        /*0154*/ 	.byte	0x04, 0x36
        /*0156*/ 	.short	(.L_99 - .L_98)
.L_98:
        /*0158*/ 	.word	0x00000008
.L_99:


//--------------------- .nv.info.gaussian_splat   --------------------------
	.section	.nv.info.gaussian_splat,"",@"SHT_CUDA_INFO"
	.sectionflags	@""
	.align	4


	//----- nvinfo : EIATTR_CUDA_API_VERSION
	.align		4
        /*0000*/ 	.byte	0x04, 0x37
        /*0002*/ 	.short	(.L_101 - .L_100)
.L_100:
        /*0004*/ 	.word	0x00000082


	//----- nvinfo : EIATTR_KPARAM_INFO
	.align		4
.L_101:
        /*0008*/ 	.byte	0x04, 0x17
        /*000a*/ 	.short	(.L_103 - .L_102)
.L_102:
        /*000c*/ 	.word	0x00000000
        /*0010*/ 	.short	0x000e
        /*0012*/ 	.short	0x0050
        /*0014*/ 	.byte	0x00, 0xf0, 0x11, 0x00


	//----- nvinfo : EIATTR_KPARAM_INFO
	.align		4
.L_103:
        /*0018*/ 	.byte	0x04, 0x17
        /*001a*/ 	.short	(.L_105 - .L_104)
.L_104:
        /*001c*/ 	.word	0x00000000
        /*0020*/ 	.short	0x000d
        /*0022*/ 	.short	0x004c
        /*0024*/ 	.byte	0x00, 0xf0, 0x11, 0x00


	//----- nvinfo : EIATTR_KPARAM_INFO
	.align		4
.L_105:
        /*0028*/ 	.byte	0x04, 0x17
        /*002a*/ 	.short	(.L_107 - .L_106)
.L_106:
        /*002c*/ 	.word	0x00000000
        /*0030*/ 	.short	0x000c
        /*0032*/ 	.short	0x0048
        /*0034*/ 	.byte	0x00, 0xf0, 0x11, 0x00


	//----- nvinfo : EIATTR_KPARAM_INFO
	.align		4
.L_107:
        /*0038*/ 	.byte	0x04, 0x17
        /*003a*/ 	.short	(.L_109 - .L_108)
.L_108:
        /*003c*/ 	.word	0x00000000
        /*0040*/ 	.short	0x000b
        /*0042*/ 	.short	0x0044
        /*0044*/ 	.byte	0x00, 0xf0, 0x11, 0x00


	//----- nvinfo : EIATTR_KPARAM_INFO
	.align		4
.L_109:
        /*0048*/ 	.byte	0x04, 0x17
        /*004a*/ 	.short	(.L_111 - .L_110)
.L_110:
        /*004c*/ 	.word	0x00000000
        /*0050*/ 	.short	0x000a
        /*0052*/ 	.short	0x0040
        /*0054*/ 	.byte	0x00, 0xf0, 0x11, 0x00


	//----- nvinfo : EIATTR_KPARAM_INFO
	.align		4
.L_111:
        /*0058*/ 	.byte	0x04, 0x17
        /*005a*/ 	.short	(.L_113 - .L_112)
.L_112:
        /*005c*/ 	.word	0x00000000
        /*0060*/ 	.short	0x0009
        /*0062*/ 	.short	0x003c
        /*0064*/ 	.byte	0x00, 0xf0, 0x11, 0x00


	//----- nvinfo : EIATTR_KPARAM_INFO
	.align		4
.L_113:
        /*0068*/ 	.byte	0x04, 0x17
        /*006a*/ 	.short	(.L_115 - .L_114)
.L_114:
        /*006c*/ 	.word	0x00000000
        /*0070*/ 	.short	0x0008
        /*0072*/ 	.short	0x0038
        /*0074*/ 	.byte	0x00, 0xf0, 0x11, 0x00


	//----- nvinfo : EIATTR_KPARAM_INFO
	.align		4
.L_115:
        /*0078*/ 	.byte	0x04, 0x17
        /*007a*/ 	.short	(.L_117 - .L_116)
.L_116:
        /*007c*/ 	.word	0x00000000
        /*0080*/ 	.short	0x0007
        /*0082*/ 	.short	0x0034
        /*0084*/ 	.byte	0x00, 0xf0, 0x11, 0x00


	//----- nvinfo : EIATTR_KPARAM_INFO
	.align		4
.L_117:
        /*0088*/ 	.byte	0x04, 0x17
        /*008a*/ 	.short	(.L_119 - .L_118)
.L_118:
        /*008c*/ 	.word	0x00000000
        /*0090*/ 	.short	0x0006
        /*0092*/ 	.short	0x0030
        /*0094*/ 	.byte	0x00, 0xf0, 0x11, 0x00


	//----- nvinfo : EIATTR_KPARAM_INFO
	.align		4
.L_119:
        /*0098*/ 	.byte	0x04, 0x17
        /*009a*/ 	.short	(.L_121 - .L_120)
.L_120:
        /*009c*/ 	.word	0x00000000
        /*00a0*/ 	.short	0x0005
        /*00a2*/ 	.short	0x0028
        /*00a4*/ 	.byte	0x00, 0xf5, 0x21, 0x00


	//----- nvinfo : EIATTR_KPARAM_INFO
	.align		4
.L_121:
        /*00a8*/ 	.byte	0x04, 0x17
        /*00aa*/ 	.short	(.L_123 - .L_122)
.L_122:
        /*00ac*/ 	.word	0x00000000
        /*00b0*/ 	.short	0x0004
        /*00b2*/ 	.short	0x0020
        /*00b4*/ 	.byte	0x00, 0xf0, 0x11, 0x00


	//----- nvinfo : EIATTR_KPARAM_INFO
	.align		4
.L_123:
        /*00b8*/ 	.byte	0x04, 0x17
        /*00ba*/ 	.short	(.L_125 - .L_124)
.L_124:
        /*00bc*/ 	.word	0x00000000
        /*00c0*/ 	.short	0x0003
        /*00c2*/ 	.short	0x0018
        /*00c4*/ 	.byte	0x00, 0xf5, 0x21, 0x00


	//----- nvinfo : EIATTR_KPARAM_INFO
	.align		4
.L_125:
        /*00c8*/ 	.byte	0x04, 0x17
        /*00ca*/ 	.short	(.L_127 - .L_126)
.L_126:
        /*00cc*/ 	.word	0x00000000
        /*00d0*/ 	.short	0x0002
        /*00d2*/ 	.short	0x0010
        /*00d4*/ 	.byte	0x00, 0xf5, 0x21, 0x00


	//----- nvinfo : EIATTR_KPARAM_INFO
	.align		4
.L_127:
        /*00d8*/ 	.byte	0x04, 0x17
        /*00da*/ 	.short	(.L_129 - .L_128)
.L_128:
        /*00dc*/ 	.word	0x00000000
        /*00e0*/ 	.short	0x0001
        /*00e2*/ 	.short	0x0008
        /*00e4*/ 	.byte	0x00, 0xf5, 0x21, 0x00


	//----- nvinfo : EIATTR_KPARAM_INFO
	.align		4
.L_129:
        /*00e8*/ 	.byte	0x04, 0x17
        /*00ea*/ 	.short	(.L_131 - .L_130)
.L_130:
        /*00ec*/ 	.word	0x00000000
        /*00f0*/ 	.short	0x0000
        /*00f2*/ 	.short	0x0000
        /*00f4*/ 	.byte	0x00, 0xf5, 0x21, 0x00


	//----- nvinfo : EIATTR_SPARSE_MMA_MASK
	.align		4
.L_131:
        /*00f8*/ 	.byte	0x03, 0x50
        /*00fa*/ 	.short	0x0000


	//----- nvinfo : EIATTR_MAXREG_COUNT
	.align		4
        /*00fc*/ 	.byte	0x03, 0x1b
        /*00fe*/ 	.short	0x00ff


	//----- nvinfo : EIATTR_MERCURY_ISA_VERSION
	.align		4
        /*0100*/ 	.byte	0x03, 0x5f
        /*0102*/ 	.short	0x0101


	//----- nvinfo : EIATTR_VRC_CTA_INIT_COUNT
	.align		4
        /*0104*/ 	.byte	0x02, 0x4a
	.zero		1
	.zero		1


	//----- nvinfo : EIATTR_EXIT_INSTR_OFFSETS
	.align		4
        /*0108*/ 	.byte	0x04, 0x1c
        /*010a*/ 	.short	(.L_133 - .L_132)


	//   ....[0]....
.L_132:
        /*010c*/ 	.word	0x00000070


	//   ....[1]....
        /*0110*/ 	.word	0x000004b0


	//   ....[2]....
        /*0114*/ 	.word	0x000010b0


	//----- nvinfo : EIATTR_CRS_STACK_SIZE
	.align		4
.L_133:
        /*0118*/ 	.byte	0x04, 0x1e
        /*011a*/ 	.short	(.L_135 - .L_134)
.L_134:
        /*011c*/ 	.word	0x00000000


	//----- nvinfo : EIATTR_CBANK_PARAM_SIZE
	.align		4
.L_135:
        /*0120*/ 	.byte	0x03, 0x19
        /*0122*/ 	.short	0x0054


	//----- nvinfo : EIATTR_PARAM_CBANK
	.align		4
        /*0124*/ 	.byte	0x04, 0x0a
        /*0126*/ 	.short	(.L_137 - .L_136)
	.align		4
.L_136:
        /*0128*/ 	.word	index@(.nv.constant0.gaussian_splat)
        /*012c*/ 	.short	0x0380
        /*012e*/ 	.short	0x0054


	//----- nvinfo : EIATTR_SW_WAR
	.align		4
.L_137:
        /*0130*/ 	.byte	0x04, 0x36
        /*0132*/ 	.short	(.L_139 - .L_138)
.L_138:
        /*0134*/ 	.word	0x00000008
.L_139:


//--------------------- .nv.callgraph             --------------------------
	.section	.nv.callgraph,"",@"SHT_CUDA_CALLGRAPH"
	.align	4
	.sectionentsize	8
	.align		4
        /*0000*/ 	.word	0x00000000
	.align		4
        /*0004*/ 	.word	0xffffffff
	.align		4
        /*0008*/ 	.word	0x00000000
	.align		4
        /*000c*/ 	.word	0xfffffffe
	.align		4
        /*0010*/ 	.word	0x00000000
	.align		4
        /*0014*/ 	.word	0xfffffffd
	.align		4
        /*0018*/ 	.word	0x00000000
	.align		4
        /*001c*/ 	.word	0xfffffffc


//--------------------- .text.grid_zero           --------------------------
	.section	.text.grid_zero,"ax",@progbits
	.align	128
        .global         grid_zero
        .type           grid_zero,@function
        .size           grid_zero,(.L_x_97 - grid_zero)
        .other          grid_zero,@"STO_CUDA_ENTRY STV_DEFAULT"
grid_zero:
.text.grid_zero:
[----:B------:R-:W-:Y:S01]  /*0000*/  LDC R1, c[0x0][0x37c] ;  /* 0x0000df00ff017b82 */ /* 0x000fe20000000800 */
[----:B------:R-:W0:Y:S07]  /*0010*/  S2R R0, SR_TID.X ;  /* 0x0000000000007919 */ /* 0x000e2e0000002100 */
[----:B------:R-:W0:Y:S01]  /*0020*/  S2UR UR4, SR_CTAID.X ;  /* 0x00000000000479c3 */ /* 0x000e220000002500 */
[----:B------:R-:W1:Y:S07]  /*0030*/  LDCU UR5, c[0x0][0x388] ;  /* 0x00007100ff0577ac */ /* 0x000e6e0008000800 */
[----:B------:R-:W0:Y:S02]  /*0040*/  LDC R5, c[0x0][0x360] ;  /* 0x0000d800ff057b82 */ /* 0x000e240000000800 */
[----:B0-----:R-:W-:-:S05]  /*0050*/  IMAD R5, R5, UR4, R0 ;  /* 0x0000000405057c24 */ /* 0x001fca000f8e0200 */
[----:B-1----:R-:W-:-:S13]  /*0060*/  ISETP.GE.AND P0, PT, R5, UR5, PT ;  /* 0x0000000505007c0c */ /* 0x002fda000bf06270 */
[----:B------:R-:W-:Y:S05]  /*0070*/  @P0 EXIT ;  /* 0x000000000000094d */ /* 0x000fea0003800000 */
[----:B------:R-:W0:Y:S01]  /*0080*/  LDC.64 R2, c[0x0][0x380] ;  /* 0x0000e000ff027b82 */ /* 0x000e220000000a00 */
[----:B------:R-:W1:Y:S01]  /*0090*/  LDCU.64 UR4, c[0x0][0x358] ;  /* 0x00006b00ff0477ac */ /* 0x000e620008000a00 */
[----:B0-----:R-:W-:-:S05]  /*00a0*/  IMAD.WIDE R2, R5, 0x4, R2 ;  /* 0x0000000405027825 */ /* 0x001fca00078e0202 */
[----:B-1----:R-:W-:Y:S01]  /*00b0*/  STG.E desc[UR4][R2.64], RZ ;  /* 0x000000ff02007986 */ /* 0x002fe2000c101904 */
[----:B------:R-:W-:Y:S05]  /*00c0*/  EXIT ;  /* 0x000000000000794d */ /* 0x000fea0003800000 */
.L_x_0:
[----:B------:R-:W-:-:S00]  /*00d0*/  BRA `(.L_x_0) ;  /* 0xfffffffc00fc7947 */ /* 0x000fc0000383ffff */
[----:B------:R-:W-:-:S00]  /*00e0*/  NOP ;  /* 0x0000000000007918 */ /* 0x000fc00000000000 */
        /* <DEDUP_REMOVED lines=9> */
.L_x_97:


//--------------------- .text.grid_max_reduce     --------------------------
	.section	.text.grid_max_reduce,"ax",@progbits
	.align	128
        .global         grid_max_reduce
        .type           grid_max_reduce,@function
        .size           grid_max_reduce,(.L_x_98 - grid_max_reduce)
        .other          grid_max_reduce,@"STO_CUDA_ENTRY STV_DEFAULT"
grid_max_reduce:
.text.grid_max_reduce:
[----:B------:R-:W-:Y:S01]  /*0000*/  LDC R1, c[0x0][0x37c] ;  /* 0x0000df00ff017b82 */ /* 0x000fe20000000800 */
[----:B------:R-:W0:Y:S07]  /*0010*/  S2R R0, SR_TID.X ;  /* 0x0000000000007919 */ /* 0x000e2e0000002100 */
[----:B------:R-:W0:Y:S01]  /*0020*/  S2UR UR4, SR_CTAID.X ;  /* 0x00000000000479c3 */ /* 0x000e220000002500 */
[----:B------:R-:W1:Y:S01]  /*0030*/  LDCU UR5, c[0x0][0x388] ;  /* 0x00007100ff0577ac */ /* 0x000e620008000800 */
[----:B------:R-:W-:Y:S01]  /*0040*/  IMAD.MOV.U32 R6, RZ, RZ, -0xeb60d36 ;  /* 0xf149f2caff067424 */ /* 0x000fe200078e00ff */
[----:B------:R-:W2:Y:S05]  /*0050*/  LDCU.64 UR6, c[0x0][0x358] ;  /* 0x00006b00ff0677ac */ /* 0x000eaa0008000a00 */
[----:B------:R-:W0:Y:S02]  /*0060*/  LDC R9, c[0x0][0x360] ;  /* 0x0000d800ff097b82 */ /* 0x000e240000000800 */
[----:B0-----:R-:W-:-:S05]  /*0070*/  IMAD R5, R9, UR4, R0 ;  /* 0x0000000409057c24 */ /* 0x001fca000f8e0200 */
[----:B-1----:R-:W-:Y:S01]  /*0080*/  ISETP.GE.AND P0, PT, R5, UR5, PT ;  /* 0x0000000505007c0c */ /* 0x002fe2000bf06270 */
[----:B------:R-:W0:-:S12]  /*0090*/  LDCU UR4, c[0x0][0x370] ;  /* 0x00006e00ff0477ac */ /* 0x000e180008000800 */
[----:B------:R-:W1:Y:S01]  /*00a0*/  @!P0 LDC.64 R2, c[0x0][0x380] ;  /* 0x0000e000ff028b82 */ /* 0x000e620000000a00 */
[----:B0-----:R-:W-:-:S04]  /*00b0*/  IMAD R8, R9, UR4, RZ ;  /* 0x0000000409087c24 */ /* 0x001fc8000f8e02ff */
[C---:B------:R-:W-:Y:S02]  /*00c0*/  IMAD.IADD R7, R5.reuse, 0x1, R8 ;  /* 0x0000000105077824 */ /* 0x040fe400078e0208 */
[----:B-1----:R-:W-:-:S05]  /*00d0*/  @!P0 IMAD.WIDE R2, R5, 0x4, R2 ;  /* 0x0000000405028825 */ /* 0x002fca00078e0202 */
[----:B--2---:R0:W5:Y:S01]  /*00e0*/  @!P0 LDG.E.CONSTANT R6, desc[UR6][R2.64] ;  /* 0x0000000602068981 */ /* 0x004162000c1e9900 */
[----:B------:R-:W-:Y:S01]  /*00f0*/  ISETP.GE.AND P0, PT, R7, UR5, PT ;  /* 0x0000000507007c0c */ /* 0x000fe2000bf06270 */
[----:B------:R-:W-:-:S12]  /*0100*/  BSSY.RECONVERGENT B0, `(.L_x_1) ;  /* 0x0000009000007945 */ /* 0x000fd80003800200 */
[----:B0-----:R-:W-:Y:S05]  /*0110*/  @P0 BRA `(.L_x_2) ;  /* 0x00000000001c0947 */ /* 0x001fea0003800000 */
[----:B------:R-:W0:Y:S02]  /*0120*/  LDC.64 R4, c[0x0][0x380] ;  /* 0x0000e000ff047b82 */ /* 0x000e240000000a00 */
.L_x_3:
[----:B0-----:R-:W-:-:S06]  /*0130*/  IMAD.WIDE R2, R7, 0x4, R4 ;  /* 0x0000000407027825 */ /* 0x001fcc00078e0204 */
[----:B------:R-:W2:Y:S01]  /*0140*/  LDG.E.CONSTANT R3, desc[UR6][R2.64] ;  /* 0x0000000602037981 */ /* 0x000ea2000c1e9900 */
[----:B------:R-:W-:-:S05]  /*0150*/  IMAD.IADD R7, R8, 0x1, R7 ;  /* 0x0000000108077824 */ /* 0x000fca00078e0207 */
[----:B------:R-:W-:Y:S02]  /*0160*/  ISETP.GE.AND P0, PT, R7, UR5, PT ;  /* 0x0000000507007c0c */ /* 0x000fe4000bf06270 */
[----:B--2--5:R-:W-:-:S11]  /*0170*/  FMNMX R6, R3, R6, !PT ;  /* 0x0000000603067209 */ /* 0x024fd60007800000 */
[----:B------:R-:W-:Y:S05]  /*0180*/  @!P0 BRA `(.L_x_3) ;  /* 0xfffffffc00e88947 */ /* 0x000fea000383ffff */
.L_x_2:
[----:B------:R-:W-:Y:S05]  /*0190*/  BSYNC.RECONVERGENT B0 ;  /* 0x0000000000007941 */ /* 0x000fea0003800200 */
.L_x_1:
[----:B------:R-:W0:Y:S01]  /*01a0*/  S2UR UR5, SR_CgaCtaId ;  /* 0x00000000000579c3 */ /* 0x000e220000008800 */
[----:B------:R-:W-:Y:S01]  /*01b0*/  UMOV UR4, 0x400 ;  /* 0x0000040000047882 */ /* 0x000fe20000000000 */
[----:B------:R-:W-:Y:S02]  /*01c0*/  ISETP.GE.U32.AND P1, PT, R9, 0x42, PT ;  /* 0x000000420900780c */ /* 0x000fe40003f26070 */
[----:B------:R-:W-:Y:S01]  /*01d0*/  ISETP.GT.U32.AND P0, PT, R0, 0x1f, PT ;  /* 0x0000001f0000780c */ /* 0x000fe20003f04070 */
[----:B0-----:R-:W-:-:S06]  /*01e0*/  ULEA UR4, UR5, UR4, 0x18 ;  /* 0x0000000405047291 */ /* 0x001fcc000f8ec0ff */
[----:B------:R-:W-:-:S05]  /*01f0*/  LEA R3, R0, UR4, 0x2 ;  /* 0x0000000400037c11 */ /* 0x000fca000f8e10ff */
[----:B-----5:R0:W-:Y:S01]  /*0200*/  STS [R3], R6 ;  /* 0x0000000603007388 */ /* 0x0201e20000000800 */
[----:B------:R-:W-:Y:S06]  /*0210*/  BAR.SYNC.DEFER_BLOCKING 0x0 ;  /* 0x0000000000007b1d */ /* 0x000fec0000010000 */
[----:B------:R-:W-:Y:S05]  /*0220*/  @!P1 BRA `(.L_x_4) ;  /* 0x0000000000309947 */ /* 0x000fea0003800000 */
[----:B------:R-:W-:-:S07]  /*0230*/  IMAD.MOV.U32 R2, RZ, RZ, R9 ;  /* 0x000000ffff027224 */ /* 0x000fce00078e0009 */
.L_x_5:
[----:B0-----:R-:W-:-:S04]  /*0240*/  SHF.R.U32.HI R6, RZ, 0x1, R2 ;  /* 0x00000001ff067819 */ /* 0x001fc80000011602 */
[----:B------:R-:W-:-:S13]  /*0250*/  ISETP.GE.U32.AND P1, PT, R0, R6, PT ;  /* 0x000000060000720c */ /* 0x000fda0003f26070 */
[----:B------:R-:W-:Y:S01]  /*0260*/  @!P1 IMAD R5, R6, 0x4, R3 ;  /* 0x0000000406059824 */ /* 0x000fe200078e0203 */
[----:B------:R-:W-:Y:S05]  /*0270*/  @!P1 LDS R4, [R3] ;  /* 0x0000000003049984 */ /* 0x000fea0000000800 */
[----:B------:R-:W0:Y:S02]  /*0280*/  @!P1 LDS R5, [R5] ;  /* 0x0000000005059984 */ /* 0x000e240000000800 */
[----:B0-----:R-:W-:-:S05]  /*0290*/  @!P1 FMNMX R4, R4, R5, !PT ;  /* 0x0000000504049209 */ /* 0x001fca0007800000 */
[----:B------:R1:W-:Y:S01]  /*02a0*/  @!P1 STS [R3], R4 ;  /* 0x0000000403009388 */ /* 0x0003e20000000800 */
[----:B------:R-:W-:Y:S01]  /*02b0*/  BAR.SYNC.DEFER_BLOCKING 0x0 ;  /* 0x0000000000007b1d */ /* 0x000fe20000010000 */
[----:B------:R-:W-:Y:S01]  /*02c0*/  ISETP.GT.U32.AND P1, PT, R2, 0x83, PT ;  /* 0x000000830200780c */ /* 0x000fe20003f24070 */
[----:B------:R-:W-:-:S12]  /*02d0*/  IMAD.MOV.U32 R2, RZ, RZ, R6 ;  /* 0x000000ffff027224 */ /* 0x000fd800078e0006 */
[----:B-1----:R-:W-:Y:S05]  /*02e0*/  @P1 BRA `(.L_x_5) ;  /* 0xfffffffc00d41947 */ /* 0x002fea000383ffff */
.L_x_4:
[----:B------:R-:W-:Y:S05]  /*02f0*/  @P0 EXIT ;  /* 0x000000000000094d */ /* 0x000fea0003800000 */
[----:B------:R-:W-:-:S13]  /*0300*/  ISETP.GE.U32.AND P0, PT, R9, 0x40, PT ;  /* 0x000000400900780c */ /* 0x000fda0003f06070 */
[----:B------:R-:W-:Y:S04]  /*0310*/  @P0 LDS R2, [R3] ;  /* 0x0000000003020984 */ /* 0x000fe80000000800 */
[----:B------:R-:W1:Y:S02]  /*0320*/  @P0 LDS R5, [R3+0x80] ;  /* 0x0000800003050984 */ /* 0x000e640000000800 */
[----:B-1----:R-:W-:-:S05]  /*0330*/  @P0 FMNMX R2, R2, R5, !PT ;  /* 0x0000000502020209 */ /* 0x002fca0007800000 */
[----:B------:R1:W-:Y:S01]  /*0340*/  @P0 STS [R3], R2 ;  /* 0x0000000203000388 */ /* 0x0003e20000000800 */
[----:B------:R-:W-:Y:S05]  /*0350*/  @P0 BRA `(.L_x_6) ;  /* 0x0000000000080947 */ /* 0x000fea0003800000 */
[----:B------:R-:W-:-:S13]  /*0360*/  ISETP.GE.U32.AND P0, PT, R9, 0x20, PT ;  /* 0x000000200900780c */ /* 0x000fda0003f06070 */
[----:B------:R-:W-:Y:S05]  /*0370*/  @!P0 BRA `(.L_x_7) ;  /* 0x0000000000148947 */ /* 0x000fea0003800000 */
.L_x_6:
[----:B-1----:R-:W-:Y:S04]  /*0380*/  LDS R2, [R3] ;  /* 0x0000000003027984 */ /* 0x002fe80000000800 */
[----:B------:R-:W1:Y:S02]  /*0390*/  LDS R5, [R3+0x40] ;  /* 0x0000400003057984 */ /* 0x000e640000000800 */
[----:B-1----:R-:W-:-:S05]  /*03a0*/  FMNMX R2, R2, R5, !PT ;  /* 0x0000000502027209 */ /* 0x002fca0007800000 */
[----:B------:R1:W-:Y:S01]  /*03b0*/  STS [R3], R2 ;  /* 0x0000000203007388 */ /* 0x0003e20000000800 */
[----:B------:R-:W-:Y:S05]  /*03c0*/  BRA `(.L_x_8) ;  /* 0x0000000000087947 */ /* 0x000fea0003800000 */
.L_x_7:
[----:B------:R-:W-:-:S13]  /*03d0*/  ISETP.GE.U32.AND P0, PT, R9, 0x10, PT ;  /* 0x000000100900780c */ /* 0x000fda0003f06070 */
[----:B------:R-:W-:Y:S05]  /*03e0*/  @!P0 BRA `(.L_x_9) ;  /* 0x0000000000148947 */ /* 0x000fea0003800000 */
.L_x_8:
[----:B-1----:R-:W-:Y:S04]  /*03f0*/  LDS R2, [R3] ;  /* 0x0000000003027984 */ /* 0x002fe80000000800 */
[----:B------:R-:W1:Y:S02]  /*0400*/  LDS R5, [R3+0x20] ;  /* 0x0000200003057984 */ /* 0x000e640000000800 */
[----:B-1----:R-:W-:-:S05]  /*0410*/  FMNMX R2, R2, R5, !PT ;  /* 0x0000000502027209 */ /* 0x002fca0007800000 */
[----:B------:R1:W-:Y:S01]  /*0420*/  STS [R3], R2 ;  /* 0x0000000203007388 */ /* 0x0003e20000000800 */
[----:B------:R-:W-:Y:S05]  /*0430*/  BRA `(.L_x_10) ;  /* 0x0000000000087947 */ /* 0x000fea0003800000 */
.L_x_9:
[----:B------:R-:W-:-:S13]  /*0440*/  ISETP.GE.U32.AND P0, PT, R9, 0x8, PT ;  /* 0x000000080900780c */ /* 0x000fda0003f06070 */
[----:B------:R-:W-:Y:S05]  /*0450*/  @!P0 BRA `(.L_x_11) ;  /* 0x0000000000148947 */ /* 0x000fea0003800000 */
.L_x_10:
[----:B-1----:R-:W-:Y:S04]  /*0460*/  LDS R2, [R3] ;  /* 0x0000000003027984 */ /* 0x002fe80000000800 */
[----:B------:R-:W1:Y:S02]  /*0470*/  LDS R5, [R3+0x10] ;  /* 0x0000100003057984 */ /* 0x000e640000000800 */
[----:B-1----:R-:W-:-:S05]  /*0480*/  FMNMX R2, R2, R5, !PT ;  /* 0x0000000502027209 */ /* 0x002fca0007800000 */
[----:B------:R1:W-:Y:S01]  /*0490*/  STS [R3], R2 ;  /* 0x0000000203007388 */ /* 0x0003e20000000800 */
[----:B------:R-:W-:Y:S05]  /*04a0*/  BRA `(.L_x_12) ;  /* 0x0000000000087947 */ /* 0x000fea0003800000 */
.L_x_11:
[----:B------:R-:W-:-:S13]  /*04b0*/  ISETP.GE.U32.AND P0, PT, R9, 0x4, PT ;  /* 0x000000040900780c */ /* 0x000fda0003f06070 */
[----:B------:R-:W-:Y:S05]  /*04c0*/  @!P0 BRA `(.L_x_13) ;  /* 0x0000000000148947 */ /* 0x000fea0003800000 */
.L_x_12:
[----:B-1----:R-:W-:Y:S04]  /*04d0*/  LDS R2, [R3] ;  /* 0x0000000003027984 */ /* 0x002fe80000000800 */
[----:B------:R-:W1:Y:S02]  /*04e0*/  LDS R5, [R3+0x8] ;  /* 0x0000080003057984 */ /* 0x000e640000000800 */
[----:B-1----:R-:W-:-:S05]  /*04f0*/  FMNMX R2, R2, R5, !PT ;  /* 0x0000000502027209 */ /* 0x002fca0007800000 */
[----:B------:R1:W-:Y:S01]  /*0500*/  STS [R3], R2 ;  /* 0x0000000203007388 */ /* 0x0003e20000000800 */
[----:B------:R-:W-:Y:S05]  /*0510*/  BRA `(.L_x_14) ;  /* 0x0000000000087947 */ /* 0x000fea0003800000 */
.L_x_13:
[----:B------:R-:W-:-:S13]  /*0520*/  ISETP.GE.U32.AND P0, PT, R9, 0x2, PT ;  /* 0x000000020900780c */ /* 0x000fda0003f06070 */
[----:B------:R-:W-:Y:S05]  /*0530*/  @!P0 BRA `(.L_x_15) ;  /* 0x0000000000108947 */ /* 0x000fea0003800000 */
.L_x_14:
[----:B-1----:R-:W-:Y:S04]  /*0540*/  LDS R2, [R3] ;  /* 0x0000000003027984 */ /* 0x002fe80000000800 */
[----:B------:R-:W1:Y:S02]  /*0550*/  LDS R5, [R3+0x4] ;  /* 0x0000040003057984 */ /* 0x000e640000000800 */
[----:B-1----:R-:W-:-:S05]  /*0560*/  FMNMX R2, R2, R5, !PT ;  /* 0x0000000502027209 */ /* 0x002fca0007800000 */
[----:B------:R2:W-:Y:S02]  /*0570*/  STS [R3], R2 ;  /* 0x0000000203007388 */ /* 0x0005e40000000800 */
.L_x_15:
[----:B------:R-:W-:-:S13]  /*0580*/  ISETP.NE.AND P0, PT, R0, RZ, PT ;  /* 0x000000ff0000720c */ /* 0x000fda0003f05270 */
[----:B------:R-:W-:Y:S05]  /*0590*/  @P0 EXIT ;  /* 0x000000000000094d */ /* 0x000fea0003800000 */
[----:B------:R-:W3:Y:S01]  /*05a0*/  S2UR UR5, SR_CgaCtaId ;  /* 0x00000000000579c3 */ /* 0x000ee20000008800 */
[----:B------:R-:W-:-:S07]  /*05b0*/  UMOV UR4, 0x400 ;  /* 0x0000040000047882 */ /* 0x000fce0000000000 */
[----:B012---:R-:W0:Y:S01]  /*05c0*/  LDC.64 R2, c[0x0][0x390] ;  /* 0x0000e400ff027b82 */ /* 0x007e220000000a00 */
[----:B---3--:R-:W-:-:S09]  /*05d0*/  ULEA UR4, UR5, UR4, 0x18 ;  /* 0x0000000405047291 */ /* 0x008fd2000f8ec0ff */
[----:B------:R-:W0:Y:S04]  /*05e0*/  LDS R5, [UR4] ;  /* 0x00000004ff057984 */ /* 0x000e280008000800 */
[----:B0-----:R-:W-:Y:S01]  /*05f0*/  REDG.E.MAX.S32.STRONG.GPU desc[UR6][R2.64], R5 ;  /* 0x000000050200798e */ /* 0x001fe2000d12e306 */
[----:B------:R-:W-:Y:S05]  /*0600*/  EXIT ;  /* 0x000000000000794d */ /* 0x000fea0003800000 */
.L_x_16:
        /* <DEDUP_REMOVED lines=15> */
.L_x_98:


//--------------------- .text.gaussian_splat_typed --------------------------
	.section	.text.gaussian_splat_typed,"ax",@progbits
	.align	128
        .global         gaussian_splat_typed
        .type           gaussian_splat_typed,@function
        .size           gaussian_splat_typed,(.L_x_95 - gaussian_splat_typed)
        .other          gaussian_splat_typed,@"STO_CUDA_ENTRY STV_DEFAULT"
gaussian_splat_typed:
.text.gaussian_splat_typed:
        /* <DEDUP_REMOVED lines=10> */
[----:B------:R-:W2:Y:S01]  /*00a0*/  LDCU UR6, c[0x0][0x3a8] ;  /* 0x00007500ff0677ac */ /* 0x000ea20008000800 */
[----:B0-----:R-:W-:-:S06]  /*00b0*/  IMAD.WIDE R2, R13, 0x4, R2 ;  /* 0x000000040d027825 */ /* 0x001fcc00078e0202 */
[----:B-1----:R-:W2:Y:S02]  /*00c0*/  LDG.E.CONSTANT R2, desc[UR4][R2.64] ;  /* 0x0000000402027981 */ /* 0x002ea4000c1e9900 */
[----:B--2---:R-:W-:-:S13]  /*00d0*/  ISETP.NE.AND P0, PT, R2, UR6, PT ;  /* 0x0000000602007c0c */ /* 0x004fda000bf05270 */
[----:B------:R-:W-:Y:S05]  /*00e0*/  @P0 EXIT ;  /* 0x000000000000094d */ /* 0x000fea0003800000 */
[----:B------:R-:W0:Y:S01]  /*00f0*/  LDC.64 R8, c[0x0][0x380] ;  /* 0x0000e000ff087b82 */ /* 0x000e220000000a00 */
[----:B------:R-:W1:Y:S07]  /*0100*/  LDCU UR6, c[0x0][0x3c4] ;  /* 0x00007880ff0677ac */ /* 0x000e6e0008000800 */
[----:B------:R-:W2:Y:S08]  /*0110*/  LDC.64 R10, c[0x0][0x390] ;  /* 0x0000e400ff0a7b82 */ /* 0x000eb00000000a00 */
[----:B------:R-:W3:Y:S01]  /*0120*/  LDC.64 R4, c[0x0][0x388] ;  /* 0x0000e200ff047b82 */ /* 0x000ee20000000a00 */
[----:B0-----:R-:W-:-:S07]  /*0130*/  IMAD.WIDE R8, R13, 0x4, R8 ;  /* 0x000000040d087825 */ /* 0x001fce00078e0208 */
[----:B------:R-:W0:Y:S01]  /*0140*/  LDC.64 R6, c[0x0][0x398] ;  /* 0x0000e600ff067b82 */ /* 0x000e220000000a00 */
[----:B------:R4:W1:Y:S01]  /*0150*/  LDG.E.CONSTANT R2, desc[UR4][R8.64] ;  /* 0x0000000408027981 */ /* 0x000862000c1e9900 */
[----:B--2---:R-:W-:-:S05]  /*0160*/  IMAD.WIDE R10, R13, 0x4, R10 ;  /* 0x000000040d0a7825 */ /* 0x004fca00078e020a */
[----:B------:R-:W5:Y:S01]  /*0170*/  LDG.E.CONSTANT R3, desc[UR4][R10.64] ;  /* 0x000000040a037981 */ /* 0x000f62000c1e9900 */
[C---:B---3--:R-:W-:Y:S01]  /*0180*/  IMAD.WIDE R4, R13.reuse, 0x4, R4 ;  /* 0x000000040d047825 */ /* 0x048fe200078e0204 */
[----:B------:R-:W2:Y:S05]  /*0190*/  LDC R0, c[0x0][0x3d0] ;  /* 0x0000f400ff007b82 */ /* 0x000eaa0000000800 */
[----:B------:R3:W5:Y:S01]  /*01a0*/  LDG.E.CONSTANT R4, desc[UR4][R4.64] ;  /* 0x0000000404047981 */ /* 0x000762000c1e9900 */
[----:B0-----:R-:W-:Y:S02]  /*01b0*/  IMAD.WIDE R6, R13, 0x4, R6 ;  /* 0x000000040d067825 */ /* 0x001fe400078e0206 */
[----:B------:R-:W0:Y:S01]  /*01c0*/  LDC R13, c[0x0][0x3d0] ;  /* 0x0000f400ff0d7b82 */ /* 0x000e220000000800 */
[----:B------:R-:W-:Y:S03]  /*01d0*/  BSSY.RECONVERGENT B0, `(.L_x_17) ;  /* 0x000000e000007945 */ /* 0x000fe60003800200 */
[----:B------:R2:W5:Y:S01]  /*01e0*/  LDG.E.CONSTANT R6, desc[UR4][R6.64] ;  /* 0x0000000406067981 */ /* 0x000562000c1e9900 */
[----:B0-----:R-:W4:Y:S02]  /*01f0*/  MUFU.RCP R12, R13 ;  /* 0x0000000d000c7308 */ /* 0x001f240000001000 */
[----:B----4-:R-:W-:-:S04]  /*0200*/  FFMA R9, R12, -R13, 1 ;  /* 0x3f8000000c097423 */ /* 0x010fc8000000080d */
[----:B------:R-:W-:Y:S01]  /*0210*/  FFMA R9, R12, R9, R12 ;  /* 0x000000090c097223 */ /* 0x000fe2000000000c */
[----:B-1----:R-:W-:-:S04]  /*0220*/  FADD R2, R2, -UR6 ;  /* 0x8000000602027e21 */ /* 0x002fc80008000000 */
[----:B------:R-:W0:Y:S01]  /*0230*/  FCHK P0, R2, R13 ;  /* 0x0000000d02007302 */ /* 0x000e220000000000 */
[----:B---3--:R-:W-:-:S04]  /*0240*/  FFMA R5, R2, R9, RZ ;  /* 0x0000000902057223 */ /* 0x008fc800000000ff */
[----:B------:R-:W-:-:S04]  /*0250*/  FFMA R8, R5, -R13, R2 ;  /* 0x8000000d05087223 */ /* 0x000fc80000000002 */
[----:B--2---:R-:W-:Y:S01]  /*0260*/  FFMA R7, R9, R8, R5 ;  /* 0x0000000809077223 */ /* 0x004fe20000000005 */
[----:B0-----:R-:W-:Y:S06]  /*0270*/  @!P0 BRA `(.L_x_18) ;  /* 0x00000000000c8947 */ /* 0x001fec0003800000 */
[----:B------:R-:W-:-:S07]  /*0280*/  MOV R8, 0x2a0 ;  /* 0x000002a000087802 */ /* 0x000fce0000000f00 */
[----:B-----5:R-:W-:Y:S05]  /*0290*/  CALL.REL.NOINC `($__internal_0_$__cuda_sm3x_div_rn_noftz_f32_slowpath) ;  /* 0x0000000c00a07944 */ /* 0x020fea0003c00000 */
[----:B------:R-:W-:-:S07]  /*02a0*/  MOV R7, R2 ;  /* 0x0000000200077202 */ /* 0x000fce0000000f00 */
.L_x_18:
[----:B------:R-:W-:Y:S05]  /*02b0*/  BSYNC.RECONVERGENT B0 ;  /* 0x0000000000007941 */ /* 0x000fea0003800200 */
.L_x_17:
[----:B------:R-:W0:Y:S01]  /*02c0*/  LDC R8, c[0x0][0x3d0] ;  /* 0x0000f400ff087b82 */ /* 0x000e220000000800 */
[----:B------:R-:W1:Y:S01]  /*02d0*/  LDCU UR6, c[0x0][0x3c8] ;  /* 0x00007900ff0677ac */ /* 0x000e620008000800 */
[----:B------:R-:W-:Y:S01]  /*02e0*/  F2I.FLOOR.NTZ R7, R7 ;  /* 0x0000000700077305 */ /* 0x000fe20000207100 */
[----:B------:R-:W-:Y:S01]  /*02f0*/  BSSY.RECONVERGENT B0, `(.L_x_19) ;  /* 0x000000e000007945 */ /* 0x000fe20003800200 */
[----:B-1---5:R-:W-:-:S06]  /*0300*/  FADD R5, R4, -UR6 ;  /* 0x8000000604057e21 */ /* 0x022fcc0008000000 */
[----:B0-----:R-:W0:Y:S08]  /*0310*/  MUFU.RCP R9, R8 ;  /* 0x0000000800097308 */ /* 0x001e300000001000 */
[----:B------:R-:W1:Y:S01]  /*0320*/  FCHK P0, R5, R8 ;  /* 0x0000000805007302 */ /* 0x000e620000000000 */
[----:B0-----:R-:W-:-:S04]  /*0330*/  FFMA R2, R9, -R8, 1 ;  /* 0x3f80000009027423 */ /* 0x001fc80000000808 */
[----:B------:R-:W-:-:S04]  /*0340*/  FFMA R2, R9, R2, R9 ;  /* 0x0000000209027223 */ /* 0x000fc80000000009 */
[----:B------:R-:W-:-:S04]  /*0350*/  FFMA R4, R2, R5, RZ ;  /* 0x0000000502047223 */ /* 0x000fc800000000ff */
[----:B------:R-:W-:-:S04]  /*0360*/  FFMA R15, R4, -R8, R5 ;  /* 0x80000008040f7223 */ /* 0x000fc80000000005 */
[----:B------:R-:W-:Y:S01]  /*0370*/  FFMA R15, R2, R15, R4 ;  /* 0x0000000f020f7223 */ /* 0x000fe20000000004 */
[----:B-1----:R-:W-:Y:S06]  /*0380*/  @!P0 BRA `(.L_x_20) ;  /* 0x0000000000108947 */ /* 0x002fec0003800000 */
[----:B------:R-:W-:Y:S01]  /*0390*/  IMAD.MOV.U32 R2, RZ, RZ, R5 ;  /* 0x000000ffff027224 */ /* 0x000fe200078e0005 */
[----:B------:R-:W-:-:S07]  /*03a0*/  MOV R8, 0x3c0 ;  /* 0x000003c000087802 */ /* 0x000fce0000000f00 */
[----:B------:R-:W-:Y:S05]  /*03b0*/  CALL.REL.NOINC `($__internal_0_$__cuda_sm3x_div_rn_noftz_f32_slowpath) ;  /* 0x0000000c00587944 */ /* 0x000fea0003c00000 */
[----:B------:R-:W-:-:S07]  /*03c0*/  MOV R15, R2 ;  /* 0x00000002000f7202 */ /* 0x000fce0000000f00 */
.L_x_20:
[----:B------:R-:W-:Y:S05]  /*03d0*/  BSYNC.RECONVERGENT B0 ;  /* 0x0000000000007941 */ /* 0x000fea0003800200 */
.L_x_19:
[----:B------:R-:W0:Y:S01]  /*03e0*/  LDC R8, c[0x0][0x3d0] ;  /* 0x0000f400ff087b82 */ /* 0x000e220000000800 */
[----:B------:R-:W1:Y:S01]  /*03f0*/  LDCU UR6, c[0x0][0x3cc] ;  /* 0x00007980ff0677ac */ /* 0x000e620008000800 */
[----:B------:R-:W-:Y:S01]  /*0400*/  BSSY.RECONVERGENT B0, `(.L_x_21) ;  /* 0x000000e000007945 */ /* 0x000fe20003800200 */
[----:B-1----:R-:W-:Y:S01]  /*0410*/  FADD R3, R3, -UR6 ;  /* 0x8000000603037e21 */ /* 0x002fe20008000000 */
        /* <DEDUP_REMOVED lines=12> */
.L_x_22:
[----:B------:R-:W-:Y:S05]  /*04e0*/  BSYNC.RECONVERGENT B0 ;  /* 0x0000000000007941 */ /* 0x000fea0003800200 */
.L_x_21:
[----:B------:R-:W0:Y:S02]  /*04f0*/  LDC R13, c[0x0][0x3d8] ;  /* 0x0000f600ff0d7b82 */ /* 0x000e240000000800 */
[----:B0-----:R-:W-:-:S13]  /*0500*/  ISETP.GE.AND P0, PT, R13, RZ, PT ;  /* 0x000000ff0d00720c */ /* 0x001fda0003f06270 */
[----:B------:R-:W-:Y:S05]  /*0510*/  @!P0 EXIT ;  /* 0x000000000000894d */ /* 0x000fea0003800000 */
[----:B------:R-:W0:Y:S01]  /*0520*/  F2I.FLOOR.NTZ R18, R18 ;  /* 0x0000001200127305 */ /* 0x000e220000207100 */
[----:B------:R-:W1:Y:S01]  /*0530*/  LDC R10, c[0x0][0x3d0] ;  /* 0x0000f400ff0a7b82 */ /* 0x000e620000000800 */
[----:B------:R-:W2:Y:S01]  /*0540*/  LDCU UR6, c[0x0][0x3c0] ;  /* 0x00007800ff0677ac */ /* 0x000ea20008000800 */
[C---:B------:R-:W-:Y:S02]  /*0550*/  IADD3 R17, PT, PT, -R13.reuse, 0x1, RZ ;  /* 0x000000010d117810 */ /* 0x040fe40007ffe1ff */
[C---:B------:R-:W-:Y:S02]  /*0560*/  IADD3 R11, PT, PT, -R13.reuse, 0x2, RZ ;  /* 0x000000020d0b7810 */ /* 0x040fe40007ffe1ff */
[----:B------:R-:W-:Y:S01]  /*0570*/  IADD3 R14, PT, PT, -R13, RZ, RZ ;  /* 0x000000ff0d0e7210 */ /* 0x000fe20007ffe1ff */
[----:B------:R-:W3:Y:S02]  /*0580*/  F2I.FLOOR.NTZ R15, R15 ;  /* 0x0000000f000f7305 */ /* 0x000ee40000207100 */
[----:B------:R-:W-:-:S02]  /*0590*/  IMAD R11, R11, R11, RZ ;  /* 0x0000000b0b0b7224 */ /* 0x000fc400078e02ff */
[----:B------:R-:W-:Y:S02]  /*05a0*/  IMAD.MOV.U32 R12, RZ, RZ, R14 ;  /* 0x000000ffff0c7224 */ /* 0x000fe400078e000e */
[C---:B0-----:R-:W-:Y:S02]  /*05b0*/  IMAD.IADD R0, R18.reuse, 0x1, R17 ;  /* 0x0000000112007824 */ /* 0x041fe400078e0211 */
[----:B------:R-:W-:Y:S01]  /*05c0*/  IMAD.IADD R16, R18, 0x1, -R13 ;  /* 0x0000000112107824 */ /* 0x000fe200078e0a0d */
[----:B------:R-:W-:Y:S02]  /*05d0*/  IADD3 R13, PT, PT, -R13, 0x3, RZ ;  /* 0x000000030d0d7810 */ /* 0x000fe40007ffe1ff */
[C---:B------:R-:W-:Y:S02]  /*05e0*/  IADD3 R2, PT, PT, R0.reuse, 0x1, RZ ;  /* 0x0000000100027810 */ /* 0x040fe40007ffe0ff */
[----:B--2---:R-:W-:Y:S02]  /*05f0*/  ISETP.GE.AND P0, PT, R0, UR6, PT ;  /* 0x0000000600007c0c */ /* 0x004fe4000bf06270 */
[----:B------:R-:W-:Y:S01]  /*0600*/  ISETP.GE.AND P1, PT, R2, UR6, PT ;  /* 0x0000000602007c0c */ /* 0x000fe2000bf26270 */
[----:B-1----:R-:W-:Y:S01]  /*0610*/  FMUL R10, R10, R10 ;  /* 0x0000000a0a0a7220 */ /* 0x002fe20000400000 */
[----:B------:R-:W-:-:S02]  /*0620*/  ISETP.GE.AND P2, PT, R16, UR6, PT ;  /* 0x0000000610007c0c */ /* 0x000fc4000bf46270 */
[----:B------:R-:W-:Y:S02]  /*0630*/  ISETP.LT.OR P0, PT, R0, RZ, P0 ;  /* 0x000000ff0000720c */ /* 0x000fe40000701670 */
[----:B------:R-:W-:Y:S02]  /*0640*/  ISETP.LT.OR P1, PT, R2, RZ, P1 ;  /* 0x000000ff0200720c */ /* 0x000fe40000f21670 */
[----:B---3--:R-:W-:-:S13]  /*0650*/  ISETP.LT.OR P2, PT, R16, RZ, P2 ;  /* 0x000000ff1000720c */ /* 0x008fda0001741670 */
.L_x_43:
[----:B0-----:R-:W0:Y:S01]  /*0660*/  LDCU UR6, c[0x0][0x3b8] ;  /* 0x00007700ff0677ac */ /* 0x001e220008000800 */
[----:B------:R-:W-:Y:S01]  /*0670*/  IADD3 R9, PT, PT, R7, R12, RZ ;  /* 0x0000000c07097210 */ /* 0x000fe20007ffe0ff */
[----:B------:R-:W-:Y:S03]  /*0680*/  BSSY.RECONVERGENT B1, `(.L_x_23) ;  /* 0x00000a4000017945 */ /* 0x000fe60003800200 */
[----:B0-----:R-:W-:-:S04]  /*0690*/  ISETP.GE.AND P3, PT, R9, UR6, PT ;  /* 0x0000000609007c0c */ /* 0x001fc8000bf66270 */
[----:B------:R-:W-:-:S13]  /*06a0*/  ISETP.LT.OR P3, PT, R9, RZ, P3 ;  /* 0x000000ff0900720c */ /* 0x000fda0001f61670 */
[----:B-123--:R-:W-:Y:S05]  /*06b0*/  @P3 BRA `(.L_x_24) ;  /* 0x0000000800803947 */ /* 0x00efea0003800000 */
[----:B------:R-:W-:-:S07]  /*06c0*/  IMAD.MOV.U32 R8, RZ, RZ, R14 ;  /* 0x000000ffff087224 */ /* 0x000fce00078e000e */
.L_x_42:
[----:B0-----:R-:W0:Y:S01]  /*06d0*/  LDC R20, c[0x0][0x3bc] ;  /* 0x0000ef00ff147b82 */ /* 0x001e220000000800 */
[----:B------:R-:W-:Y:S01]  /*06e0*/  IADD3 R19, PT, PT, R15, R8, RZ ;  /* 0x000000080f137210 */ /* 0x000fe20007ffe0ff */
[----:B------:R-:W-:Y:S03]  /*06f0*/  BSSY.RECONVERGENT B0, `(.L_x_25) ;  /* 0x0000098000007945 */ /* 0x000fe60003800200 */
[----:B0-----:R-:W-:-:S04]  /*0700*/  ISETP.GE.AND P3, PT, R19, R20, PT ;  /* 0x000000141300720c */ /* 0x001fc80003f66270 */
[----:B------:R-:W-:-:S13]  /*0710*/  ISETP.LT.OR P3, PT, R19, RZ, P3 ;  /* 0x000000ff1300720c */ /* 0x000fda0001f61670 */
[----:B-123--:R-:W-:Y:S05]  /*0720*/  @P3 BRA `(.L_x_26) ;  /* 0x0000000800503947 */ /* 0x00efea0003800000 */
[----:B------:R-:W0:Y:S01]  /*0730*/  LDC R5, c[0x0][0x3c0] ;  /* 0x0000f000ff057b82 */ /* 0x000e220000000800 */
[----:B------:R-:W-:Y:S01]  /*0740*/  IMAD R20, R9, R20, R19 ;  /* 0x0000001409147224 */ /* 0x000fe200078e0213 */
[----:B------:R-:W-:Y:S01]  /*0750*/  BSSY.RECONVERGENT B2, `(.L_x_27) ;  /* 0x0000016000027945 */ /* 0x000fe20003800200 */
[----:B------:R-:W-:-:S04]  /*0760*/  IMAD R19, R12, R12, RZ ;  /* 0x0000000c0c137224 */ /* 0x000fc800078e02ff */
[----:B------:R-:W-:Y:S01]  /*0770*/  IMAD R0, R8, R8, R19 ;  /* 0x0000000808007224 */ /* 0x000fe200078e0213 */
[----:B------:R-:W1:Y:S08]  /*0780*/  LDC R4, c[0x0][0x3d8] ;  /* 0x0000f600ff047b82 */ /* 0x000e700000000800 */
[----:B------:R-:W2:Y:S01]  /*0790*/  LDC.64 R2, c[0x0][0x3b0] ;  /* 0x0000ec00ff027b82 */ /* 0x000ea20000000a00 */
[----:B0-----:R-:W-:Y:S01]  /*07a0*/  IMAD R21, R20, R5, R16 ;  /* 0x0000000514157224 */ /* 0x001fe200078e0210 */
[----:B-1----:R-:W-:-:S03]  /*07b0*/  LOP3.LUT P4, RZ, R4, 0x1, RZ, 0xc0, !PT ;  /* 0x0000000104ff7812 */ /* 0x002fc6000788c0ff */
[----:B--2---:R-:W-:Y:S01]  /*07c0*/  IMAD.WIDE R2, R21, 0x4, R2 ;  /* 0x0000000415027825 */ /* 0x004fe200078e0202 */
[----:B------:R-:W-:Y:S09]  /*07d0*/  @P2 BRA `(.L_x_28) ;  /* 0x0000000000342947 */ /* 0x000ff20003800000 */
[----:B------:R-:W0:Y:S01]  /*07e0*/  LDC R19, c[0x0][0x3d8] ;  /* 0x0000f600ff137b82 */ /* 0x000e220000000800 */
[----:B------:R-:W1:Y:S01]  /*07f0*/  LDCU UR6, c[0x0][0x3d4] ;  /* 0x00007a80ff0677ac */ /* 0x000e620008000800 */
[----:B0-----:R-:W-:-:S05]  /*0800*/  IMAD R19, R19, R19, R0 ;  /* 0x0000001313137224 */ /* 0x001fca00078e0200 */
[----:B------:R-:W-:-:S05]  /*0810*/  I2FP.F32.U32 R19, R19 ;  /* 0x0000001300137245 */ /* 0x000fca0000201000 */
[----:B------:R-:W-:-:S04]  /*0820*/  FMUL R19, R19, R10 ;  /* 0x0000000a13137220 */ /* 0x000fc80000400000 */
[----:B-1----:R-:W-:-:S04]  /*0830*/  FMUL R19, R19, UR6 ;  /* 0x0000000613137c20 */ /* 0x002fc80008400000 */
[----:B------:R-:W-:-:S05]  /*0840*/  FMUL R19, R19, -1.4426950216293334961 ;  /* 0xbfb8aa3b13137820 */ /* 0x000fca0000400000 */
[----:B------:R-:W-:-:S13]  /*0850*/  FSETP.GEU.AND P3, PT, R19, -126, PT ;  /* 0xc2fc00001300780b */ /* 0x000fda0003f6e000 */
[----:B------:R-:W-:-:S04]  /*0860*/  @!P3 FMUL R19, R19, 0.5 ;  /* 0x3f0000001313b820 */ /* 0x000fc80000400000 */
[----:B------:R-:W0:Y:S02]  /*0870*/  MUFU.EX2 R21, R19 ;  /* 0x0000001300157308 */ /* 0x000e240000000800 */
[----:B0-----:R-:W-:-:S04]  /*0880*/  @!P3 FMUL R21, R21, R21 ;  /* 0x000000151515b220 */ /* 0x001fc80000400000 */
[----:B------:R-:W-:-:S05]  /*0890*/  FMUL R21, R6, R21 ;  /* 0x0000001506157220 */ /* 0x000fca0000400000 */
[----:B------:R0:W-:Y:S02]  /*08a0*/  REDG.E.ADD.F32.FTZ.RN.STRONG.GPU desc[UR4][R2.64], R21 ;  /* 0x00000015020079a6 */ /* 0x0001e4000c12f304 */
.L_x_28:
[----:B------:R-:W-:Y:S05]  /*08b0*/  BSYNC.RECONVERGENT B2 ;  /* 0x0000000000027941 */ /* 0x000fea0003800200 */
.L_x_27:
[----:B------:R-:W-:Y:S01]  /*08c0*/  IMAD.MOV.U32 R19, RZ, RZ, R17 ;  /* 0x000000ffff137224 */ /* 0x000fe200078e0011 */
[----:B------:R-:W-:Y:S06]  /*08d0*/  @!P4 BRA `(.L_x_29) ;  /* 0x00000000007cc947 */ /* 0x000fec0003800000 */
[----:B------:R-:W-:Y:S04]  /*08e0*/  BSSY.RECONVERGENT B2, `(.L_x_30) ;  /* 0x000000e000027945 */ /* 0x000fe80003800200 */
[----:B------:R-:W-:Y:S05]  /*08f0*/  @P0 BRA `(.L_x_31) ;  /* 0x0000000000300947 */ /* 0x000fea0003800000 */
[----:B------:R-:W1:Y:S01]  /*0900*/  LDCU UR6, c[0x0][0x3d4] ;  /* 0x00007a80ff0677ac */ /* 0x000e620008000800 */
[----:B------:R-:W-:-:S05]  /*0910*/  IMAD R19, R17, R17, R0 ;  /* 0x0000001111137224 */ /* 0x000fca00078e0200 */
[----:B------:R-:W-:-:S05]  /*0920*/  I2FP.F32.U32 R19, R19 ;  /* 0x0000001300137245 */ /* 0x000fca0000201000 */
[----:B------:R-:W-:-:S04]  /*0930*/  FMUL R19, R19, R10 ;  /* 0x0000000a13137220 */ /* 0x000fc80000400000 */
[----:B-1----:R-:W-:-:S04]  /*0940*/  FMUL R19, R19, UR6 ;  /* 0x0000000613137c20 */ /* 0x002fc80008400000 */
[----:B------:R-:W-:-:S05]  /*0950*/  FMUL R19, R19, -1.4426950216293334961 ;  /* 0xbfb8aa3b13137820 */ /* 0x000fca0000400000 */
[----:B------:R-:W-:-:S13]  /*0960*/  FSETP.GEU.AND P3, PT, R19, -126, PT ;  /* 0xc2fc00001300780b */ /* 0x000fda0003f6e000 */
[----:B------:R-:W-:-:S04]  /*0970*/  @!P3 FMUL R19, R19, 0.5 ;  /* 0x3f0000001313b820 */ /* 0x000fc80000400000 */
[----:B0-----:R-:W0:Y:S02]  /*0980*/  MUFU.EX2 R21, R19 ;  /* 0x0000001300157308 */ /* 0x001e240000000800 */
[----:B0-----:R-:W-:-:S04]  /*0990*/  @!P3 FMUL R21, R21, R21 ;  /* 0x000000151515b220 */ /* 0x001fc80000400000 */
[----:B------:R-:W-:-:S05]  /*09a0*/  FMUL R21, R6, R21 ;  /* 0x0000001506157220 */ /* 0x000fca0000400000 */
[----:B------:R1:W-:Y:S02]  /*09b0*/  REDG.E.ADD.F32.FTZ.RN.STRONG.GPU desc[UR4][R2.64+0x4], R21 ;  /* 0x00000415020079a6 */ /* 0x0003e4000c12f304 */
.L_x_31:
[----:B------:R-:W-:Y:S05]  /*09c0*/  BSYNC.RECONVERGENT B2 ;  /* 0x0000000000027941 */ /* 0x000fea0003800200 */
.L_x_30:
[----:B------:R-:W-:Y:S01]  /*09d0*/  BSSY.RECONVERGENT B2, `(.L_x_29) ;  /* 0x000000f000027945 */ /* 0x000fe20003800200 */
[----:B------:R-:W-:-:S03]  /*09e0*/  MOV R19, R13 ;  /* 0x0000000d00137202 */ /* 0x000fc60000000f00 */
[----:B------:R-:W-:Y:S05]  /*09f0*/  @P1 BRA `(.L_x_32) ;  /* 0x0000000000301947 */ /* 0x000fea0003800000 */
[----:B------:R-:W2:Y:S01]  /*0a00*/  LDCU UR6, c[0x0][0x3d4] ;  /* 0x00007a80ff0677ac */ /* 0x000ea20008000800 */
[----:B01----:R-:W-:-:S05]  /*0a10*/  IMAD.IADD R21, R11, 0x1, R0 ;  /* 0x000000010b157824 */ /* 0x003fca00078e0200 */
[----:B------:R-:W-:-:S05]  /*0a20*/  I2FP.F32.U32 R21, R21 ;  /* 0x0000001500157245 */ /* 0x000fca0000201000 */
[----:B------:R-:W-:-:S04]  /*0a30*/  FMUL R21, R21, R10 ;  /* 0x0000000a15157220 */ /* 0x000fc80000400000 */
[----:B--2---:R-:W-:-:S04]  /*0a40*/  FMUL R21, R21, UR6 ;  /* 0x0000000615157c20 */ /* 0x004fc80008400000 */
[----:B------:R-:W-:-:S05]  /*0a50*/  FMUL R21, R21, -1.4426950216293334961 ;  /* 0xbfb8aa3b15157820 */ /* 0x000fca0000400000 */
[----:B------:R-:W-:-:S13]  /*0a60*/  FSETP.GEU.AND P3, PT, R21, -126, PT ;  /* 0xc2fc00001500780b */ /* 0x000fda0003f6e000 */
[----:B------:R-:W-:-:S04]  /*0a70*/  @!P3 FMUL R21, R21, 0.5 ;  /* 0x3f0000001515b820 */ /* 0x000fc80000400000 */
[----:B------:R-:W0:Y:S02]  /*0a80*/  MUFU.EX2 R23, R21 ;  /* 0x0000001500177308 */ /* 0x000e240000000800 */
[----:B0-----:R-:W-:-:S04]  /*0a90*/  @!P3 FMUL R23, R23, R23 ;  /* 0x000000171717b220 */ /* 0x001fc80000400000 */
[----:B------:R-:W-:-:S05]  /*0aa0*/  FMUL R23, R6, R23 ;  /* 0x0000001706177220 */ /* 0x000fca0000400000 */
[----:B------:R2:W-:Y:S02]  /*0ab0*/  REDG.E.ADD.F32.FTZ.RN.STRONG.GPU desc[UR4][R2.64+0x8], R23 ;  /* 0x00000817020079a6 */ /* 0x0005e4000c12f304 */
.L_x_32:
[----:B------:R-:W-:Y:S05]  /*0ac0*/  BSYNC.RECONVERGENT B2 ;  /* 0x0000000000027941 */ /* 0x000fea0003800200 */
.L_x_29:
[----:B------:R-:W-:-:S13]  /*0ad0*/  ISETP.GE.U32.AND P3, PT, R4, 0x2, PT ;  /* 0x000000020400780c */ /* 0x000fda0003f66070 */
[----:B------:R-:W-:Y:S05]  /*0ae0*/  @!P3 BRA `(.L_x_26) ;  /* 0x000000040060b947 */ /* 0x000fea0003800000 */
[----:B01----:R-:W0:Y:S01]  /*0af0*/  LDC R21, c[0x0][0x3c0] ;  /* 0x0000f000ff157b82 */ /* 0x003e220000000800 */
[----:B------:R-:W-:-:S05]  /*0b00*/  IADD3 R22, PT, PT, R18, R19, RZ ;  /* 0x0000001312167210 */ /* 0x000fca0007ffe0ff */
[----:B--2---:R-:W-:Y:S02]  /*0b10*/  IMAD R23, R20, R5, R22 ;  /* 0x0000000514177224 */ /* 0x004fe400078e0216 */
[----:B------:R-:W1:Y:S01]  /*0b20*/  LDC.64 R2, c[0x0][0x3b0] ;  /* 0x0000ec00ff027b82 */ /* 0x000e620000000a00 */
[C---:B------:R-:W-:Y:S01]  /*0b30*/  IMAD.IADD R20, R19.reuse, 0x1, -R4 ;  /* 0x0000000113147824 */ /* 0x040fe200078e0a04 */
[----:B------:R-:W-:-:S07]  /*0b40*/  IADD3 R19, PT, PT, R19, 0x1, RZ ;  /* 0x0000000113137810 */ /* 0x000fce0007ffe0ff */
.L_x_41:
[CC--:B0-----:R-:W-:Y:S01]  /*0b50*/  ISETP.GE.AND P6, PT, R22.reuse, R21.reuse, PT ;  /* 0x000000151600720c */ /* 0x0c1fe20003fc6270 */
[C---:B-123--:R-:W-:Y:S01]  /*0b60*/  VIADD R4, R22.reuse, 0x1 ;  /* 0x0000000116047836 */ /* 0x04efe20000000000 */
[C---:B------:R-:W-:Y:S01]  /*0b70*/  IADD3 R24, PT, PT, R22.reuse, 0x2, RZ ;  /* 0x0000000216187810 */ /* 0x040fe20007ffe0ff */
[C---:B------:R-:W-:Y:S01]  /*0b80*/  VIADD R26, R22.reuse, 0x3 ;  /* 0x00000003161a7836 */ /* 0x040fe20000000000 */
[----:B------:R-:W-:Y:S01]  /*0b90*/  ISETP.LT.OR P6, PT, R22, RZ, P6 ;  /* 0x000000ff1600720c */ /* 0x000fe200037c1670 */
[----:B------:R-:W-:Y:S01]  /*0ba0*/  BSSY.RECONVERGENT B2, `(.L_x_33) ;  /* 0x0000017000027945 */ /* 0x000fe20003800200 */
[-C--:B------:R-:W-:Y:S02]  /*0bb0*/  ISETP.GE.AND P3, PT, R4, R21.reuse, PT ;  /* 0x000000150400720c */ /* 0x080fe40003f66270 */
[-C--:B------:R-:W-:Y:S02]  /*0bc0*/  ISETP.GE.AND P4, PT, R24, R21.reuse, PT ;  /* 0x000000151800720c */ /* 0x080fe40003f86270 */
[----:B------:R-:W-:-:S02]  /*0bd0*/  ISETP.GE.AND P5, PT, R26, R21, PT ;  /* 0x000000151a00720c */ /* 0x000fc40003fa6270 */
[----:B------:R-:W-:Y:S01]  /*0be0*/  ISETP.LT.OR P3, PT, R4, RZ, P3 ;  /* 0x000000ff0400720c */ /* 0x000fe20001f61670 */
[----:B-1----:R-:W-:Y:S01]  /*0bf0*/  IMAD.WIDE R4, R23, 0x4, R2 ;  /* 0x0000000417047825 */ /* 0x002fe200078e0202 */
[----:B------:R-:W-:Y:S02]  /*0c00*/  ISETP.LT.OR P4, PT, R24, RZ, P4 ;  /* 0x000000ff1800720c */ /* 0x000fe40002781670 */
[----:B------:R-:W-:Y:S02]  /*0c10*/  ISETP.LT.OR P5, PT, R26, RZ, P5 ;  /* 0x000000ff1a00720c */ /* 0x000fe40002fa1670 */
[----:B------:R-:W-:Y:S01]  /*0c20*/  IADD3 R20, PT, PT, R20, 0x4, RZ ;  /* 0x0000000414147810 */ /* 0x000fe20007ffe0ff */
[----:B------:R-:W-:Y:S10]  /*0c30*/  @P6 BRA `(.L_x_34) ;  /* 0x0000000000346947 */ /* 0x000ff40003800000 */
[----:B------:R-:W-:Y:S01]  /*0c40*/  VIADD R25, R19, 0xffffffff ;  /* 0xffffffff13197836 */ /* 0x000fe20000000000 */
[----:B------:R-:W0:Y:S03]  /*0c50*/  LDCU UR6, c[0x0][0x3d4] ;  /* 0x00007a80ff0677ac */ /* 0x000e260008000800 */
[----:B------:R-:W-:-:S05]  /*0c60*/  IMAD R25, R25, R25, R0 ;  /* 0x0000001919197224 */ /* 0x000fca00078e0200 */
[----:B------:R-:W-:-:S05]  /*0c70*/  I2FP.F32.U32 R25, R25 ;  /* 0x0000001900197245 */ /* 0x000fca0000201000 */
[----:B------:R-:W-:-:S04]  /*0c80*/  FMUL R25, R25, R10 ;  /* 0x0000000a19197220 */ /* 0x000fc80000400000 */
[----:B0-----:R-:W-:-:S04]  /*0c90*/  FMUL R25, R25, UR6 ;  /* 0x0000000619197c20 */ /* 0x001fc80008400000 */
[----:B------:R-:W-:-:S05]  /*0ca0*/  FMUL R25, R25, -1.4426950216293334961 ;  /* 0xbfb8aa3b19197820 */ /* 0x000fca0000400000 */
[----:B------:R-:W-:-:S13]  /*0cb0*/  FSETP.GEU.AND P6, PT, R25, -126, PT ;  /* 0xc2fc00001900780b */ /* 0x000fda0003fce000 */
[----:B------:R-:W-:-:S04]  /*0cc0*/  @!P6 FMUL R25, R25, 0.5 ;  /* 0x3f0000001919e820 */ /* 0x000fc80000400000 */
[----:B------:R-:W0:Y:S02]  /*0cd0*/  MUFU.EX2 R27, R25 ;  /* 0x00000019001b7308 */ /* 0x000e240000000800 */
[----:B0-----:R-:W-:-:S04]  /*0ce0*/  @!P6 FMUL R27, R27, R27 ;  /* 0x0000001b1b1be220 */ /* 0x001fc80000400000 */
[----:B------:R-:W-:-:S05]  /*0cf0*/  FMUL R27, R6, R27 ;  /* 0x0000001b061b7220 */ /* 0x000fca0000400000 */
[----:B------:R0:W-:Y:S02]  /*0d00*/  REDG.E.ADD.F32.FTZ.RN.STRONG.GPU desc[UR4][R4.64], R27 ;  /* 0x0000001b040079a6 */ /* 0x0001e4000c12f304 */
.L_x_34:
[----:B------:R-:W-:Y:S05]  /*0d10*/  BSYNC.RECONVERGENT B2 ;  /* 0x0000000000027941 */ /* 0x000fea0003800200 */
.L_x_33:
[----:B------:R-:W-:Y:S01]  /*0d20*/  BSSY.RECONVERGENT B2, `(.L_x_35) ;  /* 0x000000f000027945 */ /* 0x000fe20003800200 */
[----:B------:R-:W-:-:S03]  /*0d30*/  ISETP.NE.AND P6, PT, R20, 0x1, PT ;  /* 0x000000011400780c */ /* 0x000fc60003fc5270 */
[----:B------:R-:W-:Y:S10]  /*0d40*/  @P3 BRA `(.L_x_36) ;  /* 0x0000000000303947 */ /* 0x000ff40003800000 */
        /* <DEDUP_REMOVED lines=12> */
.L_x_36:
[----:B------:R-:W-:Y:S05]  /*0e10*/  BSYNC.RECONVERGENT B2 ;  /* 0x0000000000027941 */ /* 0x000fea0003800200 */
.L_x_35:
[----:B------:R-:W-:Y:S04]  /*0e20*/  BSSY.RECONVERGENT B2, `(.L_x_37) ;  /* 0x0000010000027945 */ /* 0x000fe80003800200 */
[----:B------:R-:W-:Y:S05]  /*0e30*/  @P4 BRA `(.L_x_38) ;  /* 0x0000000000384947 */ /* 0x000fea0003800000 */
[-C--:B------:R-:W-:Y:S01]  /*0e40*/  IMAD R24, R19, R19.reuse, R19 ;  /* 0x0000001313187224 */ /* 0x080fe200078e0213 */
[----:B------:R-:W2:Y:S04]  /*0e50*/  LDCU UR6, c[0x0][0x3d4] ;  /* 0x00007a80ff0677ac */ /* 0x000ea80008000800 */
[----:B------:R-:W-:-:S04]  /*0e60*/  IADD3 R24, PT, PT, R0, R19, R24 ;  /* 0x0000001300187210 */ /* 0x000fc80007ffe018 */
[----:B------:R-:W-:-:S04]  /*0e70*/  IADD3 R24, PT, PT, R24, 0x1, RZ ;  /* 0x0000000118187810 */ /* 0x000fc80007ffe0ff */
[----:B------:R-:W-:-:S05]  /*0e80*/  I2FP.F32.U32 R25, R24 ;  /* 0x0000001800197245 */ /* 0x000fca0000201000 */
[----:B------:R-:W-:-:S04]  /*0e90*/  FMUL R25, R25, R10 ;  /* 0x0000000a19197220 */ /* 0x000fc80000400000 */
[----:B--2---:R-:W-:-:S04]  /*0ea0*/  FMUL R25, R25, UR6 ;  /* 0x0000000619197c20 */ /* 0x004fc80008400000 */
[----:B------:R-:W-:-:S05]  /*0eb0*/  FMUL R25, R25, -1.4426950216293334961 ;  /* 0xbfb8aa3b19197820 */ /* 0x000fca0000400000 */
[----:B------:R-:W-:-:S13]  /*0ec0*/  FSETP.GEU.AND P3, PT, R25, -126, PT ;  /* 0xc2fc00001900780b */ /* 0x000fda0003f6e000 */
[----:B------:R-:W-:-:S04]  /*0ed0*/  @!P3 FMUL R25, R25, 0.5 ;  /* 0x3f0000001919b820 */ /* 0x000fc80000400000 */
[----:B01----:R-:W0:Y:S02]  /*0ee0*/  MUFU.EX2 R27, R25 ;  /* 0x00000019001b7308 */ /* 0x003e240000000800 */
[----:B0-----:R-:W-:-:S04]  /*0ef0*/  @!P3 FMUL R27, R27, R27 ;  /* 0x0000001b1b1bb220 */ /* 0x001fc80000400000 */
[----:B------:R-:W-:-:S05]  /*0f00*/  FMUL R27, R6, R27 ;  /* 0x0000001b061b7220 */ /* 0x000fca0000400000 */
[----:B------:R2:W-:Y:S02]  /*0f10*/  REDG.E.ADD.F32.FTZ.RN.STRONG.GPU desc[UR4][R4.64+0x8], R27 ;  /* 0x0000081b040079a6 */ /* 0x0005e4000c12f304 */
.L_x_38:
[----:B------:R-:W-:Y:S05]  /*0f20*/  BSYNC.RECONVERGENT B2 ;  /* 0x0000000000027941 */ /* 0x000fea0003800200 */
.L_x_37:
[----:B------:R-:W-:Y:S04]  /*0f30*/  BSSY.RECONVERGENT B2, `(.L_x_39) ;  /* 0x000000f000027945 */ /* 0x000fe80003800200 */
[----:B------:R-:W-:Y:S05]  /*0f40*/  @P5 BRA `(.L_x_40) ;  /* 0x0000000000345947 */ /* 0x000fea0003800000 */
[----:B------:R-:W-:Y:S01]  /*0f50*/  VIADD R25, R19, 0x2 ;  /* 0x0000000213197836 */ /* 0x000fe20000000000 */
[----:B------:R-:W3:Y:S03]  /*0f60*/  LDCU UR6, c[0x0][0x3d4] ;  /* 0x00007a80ff0677ac */ /* 0x000ee60008000800 */
[----:B------:R-:W-:-:S05]  /*0f70*/  IMAD R25, R25, R25, R0 ;  /* 0x0000001919197224 */ /* 0x000fca00078e0200 */
[----:B------:R-:W-:-:S05]  /*0f80*/  I2FP.F32.U32 R25, R25 ;  /* 0x0000001900197245 */ /* 0x000fca0000201000 */
[----:B------:R-:W-:-:S04]  /*0f90*/  FMUL R25, R25, R10 ;  /* 0x0000000a19197220 */ /* 0x000fc80000400000 */
[----:B---3--:R-:W-:-:S04]  /*0fa0*/  FMUL R25, R25, UR6 ;  /* 0x0000000619197c20 */ /* 0x008fc80008400000 */
[----:B------:R-:W-:-:S05]  /*0fb0*/  FMUL R25, R25, -1.4426950216293334961 ;  /* 0xbfb8aa3b19197820 */ /* 0x000fca0000400000 */
[----:B------:R-:W-:-:S13]  /*0fc0*/  FSETP.GEU.AND P3, PT, R25, -126, PT ;  /* 0xc2fc00001900780b */ /* 0x000fda0003f6e000 */
[----:B------:R-:W-:-:S04]  /*0fd0*/  @!P3 FMUL R25, R25, 0.5 ;  /* 0x3f0000001919b820 */ /* 0x000fc80000400000 */
[----:B012---:R-:W0:Y:S02]  /*0fe0*/  MUFU.EX2 R27, R25 ;  /* 0x00000019001b7308 */ /* 0x007e240000000800 */
[----:B0-----:R-:W-:-:S04]  /*0ff0*/  @!P3 FMUL R27, R27, R27 ;  /* 0x0000001b1b1bb220 */ /* 0x001fc80000400000 */
[----:B------:R-:W-:-:S05]  /*1000*/  FMUL R27, R6, R27 ;  /* 0x0000001b061b7220 */ /* 0x000fca0000400000 */
[----:B------:R3:W-:Y:S02]  /*1010*/  REDG.E.ADD.F32.FTZ.RN.STRONG.GPU desc[UR4][R4.64+0xc], R27 ;  /* 0x00000c1b040079a6 */ /* 0x0007e4000c12f304 */
.L_x_40:
[----:B------:R-:W-:Y:S05]  /*1020*/  BSYNC.RECONVERGENT B2 ;  /* 0x0000000000027941 */ /* 0x000fea0003800200 */
.L_x_39:
[----:B------:R-:W-:Y:S01]  /*1030*/  IADD3 R19, PT, PT, R19, 0x4, RZ ;  /* 0x0000000413137810 */ /* 0x000fe20007ffe0ff */
[----:B------:R-:W-:Y:S01]  /*1040*/  VIADD R22, R22, 0x4 ;  /* 0x0000000416167836 */ /* 0x000fe20000000000 */
[----:B------:R-:W-:Y:S01]  /*1050*/  IADD3 R23, PT, PT, R23, 0x4, RZ ;  /* 0x0000000417177810 */ /* 0x000fe20007ffe0ff */
[----:B------:R-:W-:Y:S06]  /*1060*/  @P6 BRA `(.L_x_41) ;  /* 0xfffffff800b86947 */ /* 0x000fec000383ffff */
.L_x_26:
[----:B------:R-:W-:Y:S05]  /*1070*/  BSYNC.RECONVERGENT B0 ;  /* 0x0000000000007941 */ /* 0x000fea0003800200 */
.L_x_25:
[----:B------:R-:W4:Y:S02]  /*1080*/  LDCU UR6, c[0x0][0x3d8] ;  /* 0x00007b00ff0677ac */ /* 0x000f240008000800 */
[C---:B----4-:R-:W-:Y:S01]  /*1090*/  ISETP.NE.AND P3, PT, R8.reuse, UR6, PT ;  /* 0x0000000608007c0c */ /* 0x050fe2000bf65270 */
[----:B------:R-:W-:-:S12]  /*10a0*/  VIADD R8, R8, 0x1 ;  /* 0x0000000108087836 */ /* 0x000fd80000000000 */
[----:B------:R-:W-:Y:S05]  /*10b0*/  @P3 BRA `(.L_x_42) ;  /* 0xfffffff400843947 */ /* 0x000fea000383ffff */
.L_x_24:
[----:B------:R-:W-:Y:S05]  /*10c0*/  BSYNC.RECONVERGENT B1 ;  /* 0x0000000000017941 */ /* 0x000fea0003800200 */
.L_x_23:
[----:B------:R-:W4:Y:S02]  /*10d0*/  LDCU UR6, c[0x0][0x3d8] ;  /* 0x00007b00ff0677ac */ /* 0x000f240008000800 */
[C---:B----4-:R-:W-:Y:S02]  /*10e0*/  ISETP.NE.AND P3, PT, R12.reuse, UR6, PT ;  /* 0x000000060c007c0c */ /* 0x050fe4000bf65270 */
[----:B------:R-:W-:-:S11]  /*10f0*/  IADD3 R12, PT, PT, R12, 0x1, RZ ;  /* 0x000000010c0c7810 */ /* 0x000fd60007ffe0ff */
[----:B------:R-:W-:Y:S05]  /*1100*/  @P3 BRA `(.L_x_43) ;  /* 0xfffffff400543947 */ /* 0x000fea000383ffff */
[----:B------:R-:W-:Y:S05]  /*1110*/  EXIT ;  /* 0x000000000000794d */ /* 0x000fea0003800000 */
        .weak           $__internal_0_$__cuda_sm3x_div_rn_noftz_f32_slowpath
        .type           $__internal_0_$__cuda_sm3x_div_rn_noftz_f32_slowpath,@function
        .size           $__internal_0_$__cuda_sm3x_div_rn_noftz_f32_slowpath,(.L_x_95 - $__internal_0_$__cuda_sm3x_div_rn_noftz_f32_slowpath)
$__internal_0_$__cuda_sm3x_div_rn_noftz_f32_slowpath:
[----:B------:R-:W-:Y:S01]  /*1120*/  SHF.R.U32.HI R9, RZ, 0x17, R0 ;  /* 0x00000017ff097819 */ /* 0x000fe20000011600 */
[----:B------:R-:W-:Y:S01]  /*1130*/  BSSY.RECONVERGENT B1, `(.L_x_44) ;  /* 0x0000063000017945 */ /* 0x000fe20003800200 */
[----:B------:R-:W-:Y:S01]  /*1140*/  SHF.R.U32.HI R5, RZ, 0x17, R2 ;  /* 0x00000017ff057819 */ /* 0x000fe20000011602 */
[----:B------:R-:W-:Y:S01]  /*1150*/  IMAD.MOV.U32 R11, RZ, RZ, R0 ;  /* 0x000000ffff0b7224 */ /* 0x000fe200078e0000 */
[----:B------:R-:W-:Y:S02]  /*1160*/  LOP3.LUT R9, R9, 0xff, RZ, 0xc0, !PT ;  /* 0x000000ff09097812 */ /* 0x000fe400078ec0ff */
[----:B------:R-:W-:-:S03]  /*1170*/  LOP3.LUT R14, R5, 0xff, RZ, 0xc0, !PT ;  /* 0x000000ff050e7812 */ /* 0x000fc600078ec0ff */
[----:B------:R-:W-:Y:S01]  /*1180*/  VIADD R10, R9, 0xffffffff ;  /* 0xffffffff090a7836 */ /* 0x000fe20000000000 */
[----:B------:R-:W-:-:S04]  /*1190*/  IADD3 R12, PT, PT, R14, -0x1, RZ ;  /* 0xffffffff0e0c7810 */ /* 0x000fc80007ffe0ff */
[----:B------:R-:W-:-:S04]  /*11a0*/  ISETP.GT.U32.AND P0, PT, R10, 0xfd, PT ;  /* 0x000000fd0a00780c */ /* 0x000fc80003f04070 */
[----:B------:R-:W-:-:S13]  /*11b0*/  ISETP.GT.U32.OR P0, PT, R12, 0xfd, P0 ;  /* 0x000000fd0c00780c */ /* 0x000fda0000704470 */
[----:B------:R-:W-:Y:S01]  /*11c0*/  @!P0 MOV R5, RZ ;  /* 0x000000ff00058202 */ /* 0x000fe20000000f00 */
[----:B------:R-:W-:Y:S06]  /*11d0*/  @!P0 BRA `(.L_x_45) ;  /* 0x00000000005c8947 */ /* 0x000fec0003800000 */
[----:B------:R-:W-:Y:S02]  /*11e0*/  FSETP.GTU.FTZ.AND P0, PT, |R2|, +INF , PT ;  /* 0x7f8000000200780b */ /* 0x000fe40003f1c200 */
[----:B------:R-:W-:-:S04]  /*11f0*/  FSETP.GTU.FTZ.AND P1, PT, |R0|, +INF , PT ;  /* 0x7f8000000000780b */ /* 0x000fc80003f3c200 */
[----:B------:R-:W-:-:S13]  /*1200*/  PLOP3.LUT P0, PT, P0, P1, PT, 0xf8, 0x8f ;  /* 0x00000000008f781c */ /* 0x000fda0000703f70 */
[----:B------:R-:W-:Y:S05]  /*1210*/  @P0 BRA `(.L_x_46) ;  /* 0x00000004004c0947 */ /* 0x000fea0003800000 */
[----:B------:R-:W-:-:S13]  /*1220*/  LOP3.LUT P0, RZ, R11, 0x7fffffff, R2, 0xc8, !PT ;  /* 0x7fffffff0bff7812 */ /* 0x000fda000780c802 */
[----:B------:R-:W-:Y:S05]  /*1230*/  @!P0 BRA `(.L_x_47) ;  /* 0x00000004003c8947 */ /* 0x000fea0003800000 */
[----:B------:R-:W-:Y:S02]  /*1240*/  FSETP.NEU.FTZ.AND P1, PT, |R2|, +INF , PT ;  /* 0x7f8000000200780b */ /* 0x000fe40003f3d200 */
[----:B------:R-:W-:Y:S02]  /*1250*/  FSETP.NEU.FTZ.AND P0, PT, |R0|, +INF , PT ;  /* 0x7f8000000000780b */ /* 0x000fe40003f1d200 */
[----:B------:R-:W-:-:S11]  /*1260*/  FSETP.NEU.FTZ.AND P2, PT, |R2|, +INF , PT ;  /* 0x7f8000000200780b */ /* 0x000fd60003f5d200 */
[----:B------:R-:W-:Y:S05]  /*1270*/  @!P0 BRA !P1, `(.L_x_47) ;  /* 0x00000004002c8947 */ /* 0x000fea0004800000 */
[----:B------:R-:W-:-:S04]  /*1280*/  LOP3.LUT P1, RZ, R2, 0x7fffffff, RZ, 0xc0, !PT ;  /* 0x7fffffff02ff7812 */ /* 0x000fc8000782c0ff */
[----:B------:R-:W-:-:S13]  /*1290*/  PLOP3.LUT P0, PT, P0, P1, PT, 0x2f, 0xf2 ;  /* 0x0000000000f2781c */ /* 0x000fda0000702577 */
[----:B------:R-:W-:Y:S05]  /*12a0*/  @P0 BRA `(.L_x_48) ;  /* 0x0000000400180947 */ /* 0x000fea0003800000 */
[----:B------:R-:W-:-:S04]  /*12b0*/  LOP3.LUT P0, RZ, R11, 0x7fffffff, RZ, 0xc0, !PT ;  /* 0x7fffffff0bff7812 */ /* 0x000fc8000780c0ff */
[----:B------:R-:W-:-:S13]  /*12c0*/  PLOP3.LUT P0, PT, P2, P0, PT, 0x2f, 0xf2 ;  /* 0x0000000000f2781c */ /* 0x000fda0001700577 */
[----:B------:R-:W-:Y:S05]  /*12d0*/  @P0 BRA `(.L_x_49) ;  /* 0x0000000400000947 */ /* 0x000fea0003800000 */
[----:B------:R-:W-:Y:S02]  /*12e0*/  ISETP.GE.AND P0, PT, R12, RZ, PT ;  /* 0x000000ff0c00720c */ /* 0x000fe40003f06270 */
[----:B------:R-:W-:-:S11]  /*12f0*/  ISETP.GE.AND P1, PT, R10, RZ, PT ;  /* 0x000000ff0a00720c */ /* 0x000fd60003f26270 */
[----:B------:R-:W-:Y:S01]  /*1300*/  @P0 IMAD.MOV.U32 R5, RZ, RZ, RZ ;  /* 0x000000ffff050224 */ /* 0x000fe200078e00ff */
[----:B------:R-:W-:Y:S01]  /*1310*/  @!P0 MOV R5, 0xffffffc0 ;  /* 0xffffffc000058802 */ /* 0x000fe20000000f00 */
[----:B------:R-:W-:Y:S01]  /*1320*/  @!P0 FFMA R2, R2, 1.84467440737095516160e+19, RZ ;  /* 0x5f80000002028823 */ /* 0x000fe200000000ff */
[----:B------:R-:W-:-:S03]  /*1330*/  @!P1 FFMA R11, R0, 1.84467440737095516160e+19, RZ ;  /* 0x5f800000000b9823 */ /* 0x000fc600000000ff */
[----:B------:R-:W-:-:S07]  /*1340*/  @!P1 VIADD R5, R5, 0x40 ;  /* 0x0000004005059836 */ /* 0x000fce0000000000 */
.L_x_45:
[----:B------:R-:W-:Y:S01]  /*1350*/  LEA R10, R9, 0xc0800000, 0x17 ;  /* 0xc0800000090a7811 */ /* 0x000fe200078eb8ff */
[----:B------:R-:W-:Y:S03]  /*1360*/  BSSY.RECONVERGENT B2, `(.L_x_50) ;  /* 0x0000036000027945 */ /* 0x000fe60003800200 */
[----:B------:R-:W-:Y:S01]  /*1370*/  IADD3 R11, PT, PT, -R10, R11, RZ ;  /* 0x0000000b0a0b7210 */ /* 0x000fe20007ffe1ff */
[----:B------:R-:W-:-:S03]  /*1380*/  VIADD R10, R14, 0xffffff81 ;  /* 0xffffff810e0a7836 */ /* 0x000fc60000000000 */
[----:B------:R-:W0:Y:S01]  /*1390*/  MUFU.RCP R12, R11 ;  /* 0x0000000b000c7308 */ /* 0x000e220000001000 */
[----:B------:R-:W-:Y:S01]  /*13a0*/  FADD.FTZ R13, -R11, -RZ ;  /* 0x800000ff0b0d7221 */ /* 0x000fe20000010100 */
[C---:B------:R-:W-:Y:S01]  /*13b0*/  IMAD R2, R10.reuse, -0x800000, R2 ;  /* 0xff8000000a027824 */ /* 0x040fe200078e0202 */
[----:B------:R-:W-:-:S04]  /*13c0*/  IADD3 R10, PT, PT, R10, 0x7f, -R9 ;  /* 0x0000007f0a0a7810 */ /* 0x000fc80007ffe809 */
[----:B------:R-:W-:Y:S01]  /*13d0*/  IADD3 R10, PT, PT, R10, R5, RZ ;  /* 0x000000050a0a7210 */ /* 0x000fe20007ffe0ff */
[----:B0-----:R-:W-:-:S04]  /*13e0*/  FFMA R17, R12, R13, 1 ;  /* 0x3f8000000c117423 */ /* 0x001fc8000000000d */
[----:B------:R-:W-:-:S04]  /*13f0*/  FFMA R19, R12, R17, R12 ;  /* 0x000000110c137223 */ /* 0x000fc8000000000c */
[----:B------:R-:W-:-:S04]  /*1400*/  FFMA R12, R2, R19, RZ ;  /* 0x00000013020c7223 */ /* 0x000fc800000000ff */
[----:B------:R-:W-:-:S04]  /*1410*/  FFMA R17, R13, R12, R2 ;  /* 0x0000000c0d117223 */ /* 0x000fc80000000002 */
[----:B------:R-:W-:-:S04]  /*1420*/  FFMA R12, R19, R17, R12 ;  /* 0x00000011130c7223 */ /* 0x000fc8000000000c */
[----:B------:R-:W-:-:S04]  /*1430*/  FFMA R13, R13, R12, R2 ;  /* 0x0000000c0d0d7223 */ /* 0x000fc80000000002 */
[----:B------:R-:W-:-:S05]  /*1440*/  FFMA R2, R19, R13, R12 ;  /* 0x0000000d13027223 */ /* 0x000fca000000000c */
[----:B------:R-:W-:-:S04]  /*1450*/  SHF.R.U32.HI R9, RZ, 0x17, R2 ;  /* 0x00000017ff097819 */ /* 0x000fc80000011602 */
[----:B------:R-:W-:-:S05]  /*1460*/  LOP3.LUT R9, R9, 0xff, RZ, 0xc0, !PT ;  /* 0x000000ff09097812 */ /* 0x000fca00078ec0ff */
[----:B------:R-:W-:-:S05]  /*1470*/  IMAD.IADD R11, R9, 0x1, R10 ;  /* 0x00000001090b7824 */ /* 0x000fca00078e020a */
[----:B------:R-:W-:-:S04]  /*1480*/  IADD3 R5, PT, PT, R11, -0x1, RZ ;  /* 0xffffffff0b057810 */ /* 0x000fc80007ffe0ff */
[----:B------:R-:W-:-:S13]  /*1490*/  ISETP.GE.U32.AND P0, PT, R5, 0xfe, PT ;  /* 0x000000fe0500780c */ /* 0x000fda0003f06070 */
[----:B------:R-:W-:Y:S05]  /*14a0*/  @!P0 BRA `(.L_x_51) ;  /* 0x0000000000808947 */ /* 0x000fea0003800000 */
[----:B------:R-:W-:-:S13]  /*14b0*/  ISETP.GT.AND P0, PT, R11, 0xfe, PT ;  /* 0x000000fe0b00780c */ /* 0x000fda0003f04270 */
[----:B------:R-:W-:Y:S05]  /*14c0*/  @P0 BRA `(.L_x_52) ;  /* 0x00000000006c0947 */ /* 0x000fea0003800000 */
[----:B------:R-:W-:-:S13]  /*14d0*/  ISETP.GE.AND P0, PT, R11, 0x1, PT ;  /* 0x000000010b00780c */ /* 0x000fda0003f06270 */
[----:B------:R-:W-:Y:S05]  /*14e0*/  @P0 BRA `(.L_x_53) ;  /* 0x0000000000740947 */ /* 0x000fea0003800000 */
[----:B------:R-:W-:Y:S02]  /*14f0*/  ISETP.GE.AND P0, PT, R11, -0x18, PT ;  /* 0xffffffe80b00780c */ /* 0x000fe40003f06270 */
[----:B------:R-:W-:-:S11]  /*1500*/  LOP3.LUT R2, R2, 0x80000000, RZ, 0xc0, !PT ;  /* 0x8000000002027812 */ /* 0x000fd600078ec0ff */
[----:B------:R-:W-:Y:S05]  /*1510*/  @!P0 BRA `(.L_x_53) ;  /* 0x0000000000688947 */ /* 0x000fea0003800000 */
[CCC-:B------:R-:W-:Y:S01]  /*1520*/  FFMA.RZ R5, R19.reuse, R13.reuse, R12.reuse ;  /* 0x0000000d13057223 */ /* 0x1c0fe2000000c00c */
[-CC-:B------:R-:W-:Y:S01]  /*1530*/  FFMA.RM R10, R19, R13.reuse, R12.reuse ;  /* 0x0000000d130a7223 */ /* 0x180fe2000000400c */
[C---:B------:R-:W-:Y:S02]  /*1540*/  ISETP.NE.AND P2, PT, R11.reuse, RZ, PT ;  /* 0x000000ff0b00720c */ /* 0x040fe40003f45270 */
[----:B------:R-:W-:Y:S02]  /*1550*/  ISETP.NE.AND P1, PT, R11, RZ, PT ;  /* 0x000000ff0b00720c */ /* 0x000fe40003f25270 */
[----:B------:R-:W-:Y:S01]  /*1560*/  LOP3.LUT R9, R5, 0x7fffff, RZ, 0xc0, !PT ;  /* 0x007fffff05097812 */ /* 0x000fe200078ec0ff */
[----:B------:R-:W-:Y:S01]  /*1570*/  FFMA.RP R5, R19, R13, R12 ;  /* 0x0000000d13057223 */ /* 0x000fe2000000800c */
[C---:B------:R-:W-:Y:S01]  /*1580*/  VIADD R12, R11.reuse, 0x20 ;  /* 0x000000200b0c7836 */ /* 0x040fe20000000000 */
[----:B------:R-:W-:Y:S02]  /*1590*/  IADD3 R11, PT, PT, -R11, RZ, RZ ;  /* 0x000000ff0b0b7210 */ /* 0x000fe40007ffe1ff */
[----:B------:R-:W-:-:S02]  /*15a0*/  LOP3.LUT R9, R9, 0x800000, RZ, 0xfc, !PT ;  /* 0x0080000009097812 */ /* 0x000fc400078efcff */
[----:B------:R-:W-:Y:S02]  /*15b0*/  FSETP.NEU.FTZ.AND P0, PT, R5, R10, PT ;  /* 0x0000000a0500720b */ /* 0x000fe40003f1d000 */
[----:B------:R-:W-:Y:S02]  /*15c0*/  SHF.L.U32 R12, R9, R12, RZ ;  /* 0x0000000c090c7219 */ /* 0x000fe400000006ff */
[----:B------:R-:W-:Y:S02]  /*15d0*/  SEL R10, R11, RZ, P2 ;  /* 0x000000ff0b0a7207 */ /* 0x000fe40001000000 */
[----:B------:R-:W-:Y:S02]  /*15e0*/  ISETP.NE.AND P1, PT, R12, RZ, P1 ;  /* 0x000000ff0c00720c */ /* 0x000fe40000f25270 */
[----:B------:R-:W-:Y:S02]  /*15f0*/  SHF.R.U32.HI R10, RZ, R10, R9 ;  /* 0x0000000aff0a7219 */ /* 0x000fe40000011609 */
[----:B------:R-:W-:-:S02]  /*1600*/  PLOP3.LUT P0, PT, P0, P1, PT, 0xf8, 0x8f ;  /* 0x00000000008f781c */ /* 0x000fc40000703f70 */
[----:B------:R-:W-:Y:S02]  /*1610*/  SHF.R.U32.HI R12, RZ, 0x1, R10 ;  /* 0x00000001ff0c7819 */ /* 0x000fe4000001160a */
[----:B------:R-:W-:-:S04]  /*1620*/  SEL R5, RZ, 0x1, !P0 ;  /* 0x00000001ff057807 */ /* 0x000fc80004000000 */
[----:B------:R-:W-:-:S04]  /*1630*/  LOP3.LUT R5, R5, 0x1, R12, 0xf8, !PT ;  /* 0x0000000105057812 */ /* 0x000fc800078ef80c */
[----:B------:R-:W-:-:S05]  /*1640*/  LOP3.LUT R5, R5, R10, RZ, 0xc0, !PT ;  /* 0x0000000a05057212 */ /* 0x000fca00078ec0ff */
[----:B------:R-:W-:-:S05]  /*1650*/  IMAD.IADD R5, R12, 0x1, R5 ;  /* 0x000000010c057824 */ /* 0x000fca00078e0205 */
[----:B------:R-:W-:Y:S01]  /*1660*/  LOP3.LUT R2, R5, R2, RZ, 0xfc, !PT ;  /* 0x0000000205027212 */ /* 0x000fe200078efcff */
[----:B------:R-:W-:Y:S06]  /*1670*/  BRA `(.L_x_53) ;  /* 0x0000000000107947 */ /* 0x000fec0003800000 */
.L_x_52:
[----:B------:R-:W-:-:S04]  /*1680*/  LOP3.LUT R2, R2, 0x80000000, RZ, 0xc0, !PT ;  /* 0x8000000002027812 */ /* 0x000fc800078ec0ff */
[----:B------:R-:W-:Y:S01]  /*1690*/  LOP3.LUT R2, R2, 0x7f800000, RZ, 0xfc, !PT ;  /* 0x7f80000002027812 */ /* 0x000fe200078efcff */
[----:B------:R-:W-:Y:S06]  /*16a0*/  BRA `(.L_x_53) ;  /* 0x0000000000047947 */ /* 0x000fec0003800000 */
.L_x_51:
[----:B------:R-:W-:-:S07]  /*16b0*/  LEA R2, R10, R2, 0x17 ;  /* 0x000000020a027211 */ /* 0x000fce00078eb8ff */
.L_x_53:
[----:B------:R-:W-:Y:S05]  /*16c0*/  BSYNC.RECONVERGENT B2 ;  /* 0x0000000000027941 */ /* 0x000fea0003800200 */
.L_x_50:
[----:B------:R-:W-:Y:S05]  /*16d0*/  BRA `(.L_x_54) ;  /* 0x0000000000207947 */ /* 0x000fea0003800000 */
.L_x_49:
[----:B------:R-:W-:-:S04]  /*16e0*/  LOP3.LUT R2, R11, 0x80000000, R2, 0x48, !PT ;  /* 0x800000000b027812 */ /* 0x000fc800078e4802 */
[----:B------:R-:W-:Y:S01]  /*16f0*/  LOP3.LUT R2, R2, 0x7f800000, RZ, 0xfc, !PT ;  /* 0x7f80000002027812 */ /* 0x000fe200078efcff */
[----:B------:R-:W-:Y:S06]  /*1700*/  BRA `(.L_x_54) ;  /* 0x0000000000147947 */ /* 0x000fec0003800000 */
.L_x_48:
[----:B------:R-:W-:Y:S01]  /*1710*/  LOP3.LUT R2, R11, 0x80000000, R2, 0x48, !PT ;  /* 0x800000000b027812 */ /* 0x000fe200078e4802 */
[----:B------:R-:W-:Y:S06]  /*1720*/  BRA `(.L_x_54) ;  /* 0x00000000000c7947 */ /* 0x000fec0003800000 */
.L_x_47:
[----:B------:R-:W0:Y:S01]  /*1730*/  MUFU.RSQ R2, -QNAN ;  /* 0xffc0000000027908 */ /* 0x000e220000001400 */
[----:B------:R-:W-:Y:S05]  /*1740*/  BRA `(.L_x_54) ;  /* 0x0000000000047947 */ /* 0x000fea0003800000 */
.L_x_46:
[----:B------:R-:W-:-:S07]  /*1750*/  FADD.FTZ R2, R2, R0 ;  /* 0x0000000002027221 */ /* 0x000fce0000010000 */
.L_x_54:
[----:B------:R-:W-:Y:S05]  /*1760*/  BSYNC.RECONVERGENT B1 ;  /* 0x0000000000017941 */ /* 0x000fea0003800200 */
.L_x_44:
[----:B------:R-:W-:-:S04]  /*1770*/  HFMA2 R9, -RZ, RZ, 0, 0 ;  /* 0x00000000ff097431 */ /* 0x000fc800000001ff */
[----:B0-----:R-:W-:Y:S05]  /*1780*/  RET.REL.NODEC R8 `(gaussian_splat_typed) ;  /* 0xffffffe8081c7950 */ /* 0x001fea0003c3ffff */
.L_x_55:
        /* <DEDUP_REMOVED lines=15> */
.L_x_95:


//--------------------- .text.gaussian_splat      --------------------------
	.section	.text.gaussian_splat,"ax",@progbits
	.align	128
        .global         gaussian_splat
        .type           gaussian_splat,@function
        .size           gaussian_splat,(.L_x_96 - gaussian_splat)
        .other          gaussian_splat,@"STO_CUDA_ENTRY STV_DEFAULT"
gaussian_splat:
.text.gaussian_splat:
        /* <DEDUP_REMOVED lines=10> */
[----:B------:R-:W2:Y:S06]  /*00a0*/  LDCU UR6, c[0x0][0x3bc] ;  /* 0x00007780ff0677ac */ /* 0x000eac0008000800 */
[----:B------:R-:W3:Y:S08]  /*00b0*/  LDC.64 R10, c[0x0][0x390] ;  /* 0x0000e400ff0a7b82 */ /* 0x000ef00000000a00 */
[----:B------:R-:W4:Y:S01]  /*00c0*/  LDC.64 R4, c[0x0][0x388] ;  /* 0x0000e200ff047b82 */ /* 0x000f220000000a00 */
[----:B0-----:R-:W-:-:S07]  /*00d0*/  IMAD.WIDE R8, R3, 0x4, R8 ;  /* 0x0000000403087825 */ /* 0x001fce00078e0208 */
[----:B------:R-:W0:Y:S01]  /*00e0*/  LDC.64 R6, c[0x0][0x398] ;  /* 0x0000e600ff067b82 */ /* 0x000e220000000a00 */
[----:B-1----:R1:W2:Y:S01]  /*00f0*/  LDG.E.CONSTANT R2, desc[UR4][R8.64] ;  /* 0x0000000408027981 */ /* 0x0022a2000c1e9900 */
[----:B---3--:R-:W-:-:S06]  /*0100*/  IMAD.WIDE R10, R3, 0x4, R10 ;  /* 0x00000004030a7825 */ /* 0x008fcc00078e020a */
[----:B------:R-:W3:Y:S01]  /*0110*/  LDC R13, c[0x0][0x3c8] ;  /* 0x0000f200ff0d7b82 */ /* 0x000ee20000000800 */
[----:B----4-:R-:W-:-:S07]  /*0120*/  IMAD.WIDE R4, R3, 0x4, R4 ;  /* 0x0000000403047825 */ /* 0x010fce00078e0204 */
[----:B------:R-:W4:Y:S01]  /*0130*/  LDC R0, c[0x0][0x3c8] ;  /* 0x0000f200ff007b82 */ /* 0x000f220000000800 */
[----:B------:R2:W5:Y:S01]  /*0140*/  LDG.E.CONSTANT R4, desc[UR4][R4.64] ;  /* 0x0000000404047981 */ /* 0x000562000c1e9900 */
[----:B0-----:R-:W-:-:S03]  /*0150*/  IMAD.WIDE R6, R3, 0x4, R6 ;  /* 0x0000000403067825 */ /* 0x001fc600078e0206 */
[----:B------:R-:W5:Y:S01]  /*0160*/  LDG.E.CONSTANT R3, desc[UR4][R10.64] ;  /* 0x000000040a037981 */ /* 0x000f62000c1e9900 */
[----:B------:R-:W-:Y:S03]  /*0170*/  BSSY.RECONVERGENT B0, `(.L_x_56) ;  /* 0x000000e000007945 */ /* 0x000fe60003800200 */
[----:B------:R0:W5:Y:S01]  /*0180*/  LDG.E.CONSTANT R6, desc[UR4][R6.64] ;  /* 0x0000000406067981 */ /* 0x000162000c1e9900 */
[----:B---3--:R-:W1:Y:S02]  /*0190*/  MUFU.RCP R12, R13 ;  /* 0x0000000d000c7308 */ /* 0x008e640000001000 */
[----:B-1----:R-:W-:-:S04]  /*01a0*/  FFMA R9, R12, -R13, 1 ;  /* 0x3f8000000c097423 */ /* 0x002fc8000000080d */
[----:B------:R-:W-:Y:S01]  /*01b0*/  FFMA R9, R12, R9, R12 ;  /* 0x000000090c097223 */ /* 0x000fe2000000000c */
[----:B--2---:R-:W-:-:S04]  /*01c0*/  FADD R2, R2, -UR6 ;  /* 0x8000000602027e21 */ /* 0x004fc80008000000 */
[----:B------:R-:W1:Y:S01]  /*01d0*/  FCHK P0, R2, R13 ;  /* 0x0000000d02007302 */ /* 0x000e620000000000 */
[----:B------:R-:W-:-:S04]  /*01e0*/  FFMA R5, R2, R9, RZ ;  /* 0x0000000902057223 */ /* 0x000fc800000000ff */
[----:B------:R-:W-:-:S04]  /*01f0*/  FFMA R8, R5, -R13, R2 ;  /* 0x8000000d05087223 */ /* 0x000fc80000000002 */
[----:B0-----:R-:W-:Y:S01]  /*0200*/  FFMA R7, R9, R8, R5 ;  /* 0x0000000809077223 */ /* 0x001fe20000000005 */
[----:B-1--4-:R-:W-:Y:S06]  /*0210*/  @!P0 BRA `(.L_x_57) ;  /* 0x00000000000c8947 */ /* 0x012fec0003800000 */
[----:B------:R-:W-:-:S07]  /*0220*/  MOV R8, 0x240 ;  /* 0x0000024000087802 */ /* 0x000fce0000000f00 */
[----:B-----5:R-:W-:Y:S05]  /*0230*/  CALL.REL.NOINC `($__internal_1_$__cuda_sm3x_div_rn_noftz_f32_slowpath) ;  /* 0x0000000c00a07944 */ /* 0x020fea0003c00000 */
[----:B------:R-:W-:-:S07]  /*0240*/  MOV R7, R2 ;  /* 0x0000000200077202 */ /* 0x000fce0000000f00 */
.L_x_57:
[----:B------:R-:W-:Y:S05]  /*0250*/  BSYNC.RECONVERGENT B0 ;  /* 0x0000000000007941 */ /* 0x000fea0003800200 */
.L_x_56:
        /* <DEDUP_REMOVED lines=15> */
[----:B------:R-:W-:Y:S05]  /*0350*/  CALL.REL.NOINC `($__internal_1_$__cuda_sm3x_div_rn_noftz_f32_slowpath) ;  /* 0x0000000c00587944 */ /* 0x000fea0003c00000 */
[----:B------:R-:W-:-:S07]  /*0360*/  MOV R15, R2 ;  /* 0x00000002000f7202 */ /* 0x000fce0000000f00 */
.L_x_59:
[----:B------:R-:W-:Y:S05]  /*0370*/  BSYNC.RECONVERGENT B0 ;  /* 0x0000000000007941 */ /* 0x000fea0003800200 */
.L_x_58:
        /* <DEDUP_REMOVED lines=16> */
.L_x_61:
[----:B------:R-:W-:Y:S05]  /*0480*/  BSYNC.RECONVERGENT B0 ;  /* 0x0000000000007941 */ /* 0x000fea0003800200 */
.L_x_60:
        /* <DEDUP_REMOVED lines=23> */
.L_x_82:
[----:B0-----:R-:W0:Y:S01]  /*0600*/  LDCU UR6, c[0x0][0x3b0] ;  /* 0x00007600ff0677ac */ /* 0x001e220008000800 */
[----:B------:R-:W-:Y:S01]  /*0610*/  IADD3 R9, PT, PT, R7, R12, RZ ;  /* 0x0000000c07097210 */ /* 0x000fe20007ffe0ff */
[----:B------:R-:W-:Y:S03]  /*0620*/  BSSY.RECONVERGENT B1, `(.L_x_62) ;  /* 0x00000a4000017945 */ /* 0x000fe60003800200 */
[----:B0-----:R-:W-:-:S04]  /*0630*/  ISETP.GE.AND P3, PT, R9, UR6, PT ;  /* 0x0000000609007c0c */ /* 0x001fc8000bf66270 */
[----:B------:R-:W-:-:S13]  /*0640*/  ISETP.LT.OR P3, PT, R9, RZ, P3 ;  /* 0x000000ff0900720c */ /* 0x000fda0001f61670 */
[----:B-123--:R-:W-:Y:S05]  /*0650*/  @P3 BRA `(.L_x_63) ;  /* 0x0000000800803947 */ /* 0x00efea0003800000 */
[----:B------:R-:W-:-:S07]  /*0660*/  IMAD.MOV.U32 R8, RZ, RZ, R14 ;  /* 0x000000ffff087224 */ /* 0x000fce00078e000e */
.L_x_81:
        /* <DEDUP_REMOVED lines=30> */
.L_x_67:
[----:B------:R-:W-:Y:S05]  /*0850*/  BSYNC.RECONVERGENT B2 ;  /* 0x0000000000027941 */ /* 0x000fea0003800200 */
.L_x_66:
        /* <DEDUP_REMOVED lines=16> */
.L_x_70:
[----:B------:R-:W-:Y:S05]  /*0960*/  BSYNC.RECONVERGENT B2 ;  /* 0x0000000000027941 */ /* 0x000fea0003800200 */
.L_x_69:
        /* <DEDUP_REMOVED lines=15> */
.L_x_71:
[----:B------:R-:W-:Y:S05]  /*0a60*/  BSYNC.RECONVERGENT B2 ;  /* 0x0000000000027941 */ /* 0x000fea0003800200 */
.L_x_68:
        /* <DEDUP_REMOVED lines=8> */
.L_x_80:
        /* <DEDUP_REMOVED lines=28> */
.L_x_73:
[----:B------:R-:W-:Y:S05]  /*0cb0*/  BSYNC.RECONVERGENT B2 ;  /* 0x0000000000027941 */ /* 0x000fea0003800200 */
.L_x_72:
        /* <DEDUP_REMOVED lines=15> */
.L_x_75:
[----:B------:R-:W-:Y:S05]  /*0db0*/  BSYNC.RECONVERGENT B2 ;  /* 0x0000000000027941 */ /* 0x000fea0003800200 */
.L_x_74:
        /* <DEDUP_REMOVED lines=16> */
.L_x_77:
[----:B------:R-:W-:Y:S05]  /*0ec0*/  BSYNC.RECONVERGENT B2 ;  /* 0x0000000000027941 */ /* 0x000fea0003800200 */
.L_x_76:
        /* <DEDUP_REMOVED lines=15> */
.L_x_79:
[----:B------:R-:W-:Y:S05]  /*0fc0*/  BSYNC.RECONVERGENT B2 ;  /* 0x0000000000027941 */ /* 0x000fea0003800200 */
.L_x_78:
[----:B------:R-:W-:Y:S01]  /*0fd0*/  IADD3 R19, PT, PT, R19, 0x4, RZ ;  /* 0x0000000413137810 */ /* 0x000fe20007ffe0ff */
[----:B------:R-:W-:Y:S01]  /*0fe0*/  VIADD R22, R22, 0x4 ;  /* 0x0000000416167836 */ /* 0x000fe20000000000 */
[----:B------:R-:W-:Y:S01]  /*0ff0*/  IADD3 R23, PT, PT, R23, 0x4, RZ ;  /* 0x0000000417177810 */ /* 0x000fe20007ffe0ff */
[----:B------:R-:W-:Y:S06]  /*1000*/  @P6 BRA `(.L_x_80) ;  /* 0xfffffff800b86947 */ /* 0x000fec000383ffff */
.L_x_65:
[----:B------:R-:W-:Y:S05]  /*1010*/  BSYNC.RECONVERGENT B0 ;  /* 0x0000000000007941 */ /* 0x000fea0003800200 */
.L_x_64:
[----:B------:R-:W4:Y:S02]  /*1020*/  LDCU UR6, c[0x0][0x3d0] ;  /* 0x00007a00ff0677ac */ /* 0x000f240008000800 */
[C---:B----4-:R-:W-:Y:S01]  /*1030*/  ISETP.NE.AND P3, PT, R8.reuse, UR6, PT ;  /* 0x0000000608007c0c */ /* 0x050fe2000bf65270 */
[----:B------:R-:W-:-:S12]  /*1040*/  VIADD R8, R8, 0x1 ;  /* 0x0000000108087836 */ /* 0x000fd80000000000 */
[----:B------:R-:W-:Y:S05]  /*1050*/  @P3 BRA `(.L_x_81) ;  /* 0xfffffff400843947 */ /* 0x000fea000383ffff */
.L_x_63:
[----:B------:R-:W-:Y:S05]  /*1060*/  BSYNC.RECONVERGENT B1 ;  /* 0x0000000000017941 */ /* 0x000fea0003800200 */
.L_x_62:
[----:B------:R-:W4:Y:S02]  /*1070*/  LDCU UR6, c[0x0][0x3d0] ;  /* 0x00007a00ff0677ac */ /* 0x000f240008000800 */
[C---:B----4-:R-:W-:Y:S02]  /*1080*/  ISETP.NE.AND P3, PT, R12.reuse, UR6, PT ;  /* 0x000000060c007c0c */ /* 0x050fe4000bf65270 */
[----:B------:R-:W-:-:S11]  /*1090*/  IADD3 R12, PT, PT, R12, 0x1, RZ ;  /* 0x000000010c0c7810 */ /* 0x000fd60007ffe0ff */
[----:B------:R-:W-:Y:S05]  /*10a0*/  @P3 BRA `(.L_x_82) ;  /* 0xfffffff400543947 */ /* 0x000fea000383ffff */
[----:B------:R-:W-:Y:S05]  /*10b0*/  EXIT ;  /* 0x000000000000794d */ /* 0x000fea0003800000 */
        .weak           $__internal_1_$__cuda_sm3x_div_rn_noftz_f32_slowpath
        .type           $__internal_1_$__cuda_sm3x_div_rn_noftz_f32_slowpath,@function
        .size           $__internal_1_$__cuda_sm3x_div_rn_noftz_f32_slowpath,(.L_x_96 - $__internal_1_$__cuda_sm3x_div_rn_noftz_f32_slowpath)
$__internal_1_$__cuda_sm3x_div_rn_noftz_f32_slowpath:
        /* <DEDUP_REMOVED lines=35> */
.L_x_84:
        /* <DEDUP_REMOVED lines=51> */
.L_x_91:
[----:B------:R-:W-:-:S04]  /*1620*/  LOP3.LUT R2, R2, 0x80000000, RZ, 0xc0, !PT ;  /* 0x8000000002027812 */ /* 0x000fc800078ec0ff */
[----:B------:R-:W-:Y:S01]  /*1630*/  LOP3.LUT R2, R2, 0x7f800000, RZ, 0xfc, !PT ;  /* 0x7f80000002027812 */ /* 0x000fe200078efcff */
[----:B------:R-:W-:Y:S06]  /*1640*/  BRA `(.L_x_92) ;  /* 0x0000000000047947 */ /* 0x000fec0003800000 */
.L_x_90:
[----:B------:R-:W-:-:S07]  /*1650*/  LEA R2, R10, R2, 0x17 ;  /* 0x000000020a027211 */ /* 0x000fce00078eb8ff */
.L_x_92:
[----:B------:R-:W-:Y:S05]  /*1660*/  BSYNC.RECONVERGENT B2 ;  /* 0x0000000000027941 */ /* 0x000fea0003800200 */
.L_x_89:
[----:B------:R-:W-:Y:S05]  /*1670*/  BRA `(.L_x_93) ;  /* 0x0000000000207947 */ /* 0x000fea0003800000 */
.L_x_88:
[----:B------:R-:W-:-:S04]  /*1680*/  LOP3.LUT R2, R11, 0x80000000, R2, 0x48, !PT ;  /* 0x800000000b027812 */ /* 0x000fc800078e4802 */
[----:B------:R-:W-:Y:S01]  /*1690*/  LOP3.LUT R2, R2, 0x7f800000, RZ, 0xfc, !PT ;  /* 0x7f80000002027812 */ /* 0x000fe200078efcff */
[----:B------:R-:W-:Y:S06]  /*16a0*/  BRA `(.L_x_93) ;  /* 0x0000000000147947 */ /* 0x000fec0003800000 */
.L_x_87:
[----:B------:R-:W-:Y:S01]  /*16b0*/  LOP3.LUT R2, R11, 0x80000000, R2, 0x48, !PT ;  /* 0x800000000b027812 */ /* 0x000fe200078e4802 */
[----:B------:R-:W-:Y:S06]  /*16c0*/  BRA `(.L_x_93) ;  /* 0x00000000000c7947 */ /* 0x000fec0003800000 */
.L_x_86:
[----:B------:R-:W0:Y:S01]  /*16d0*/  MUFU.RSQ R2, -QNAN ;  /* 0xffc0000000027908 */ /* 0x000e220000001400 */
[----:B------:R-:W-:Y:S05]  /*16e0*/  BRA `(.L_x_93) ;  /* 0x0000000000047947 */ /* 0x000fea0003800000 */
.L_x_85:
[----:B------:R-:W-:-:S07]  /*16f0*/  FADD.FTZ R2, R2, R0 ;  /* 0x0000000002027221 */ /* 0x000fce0000010000 */
.L_x_93:
[----:B------:R-:W-:Y:S05]  /*1700*/  BSYNC.RECONVERGENT B1 ;  /* 0x0000000000017941 */ /* 0x000fea0003800200 */
.L_x_83:
[----:B------:R-:W-:-:S04]  /*1710*/  HFMA2 R9, -RZ, RZ, 0, 0 ;  /* 0x00000000ff097431 */ /* 0x000fc800000001ff */
[----:B0-----:R-:W-:Y:S05]  /*1720*/  RET.REL.NODEC R8 `(gaussian_splat) ;  /* 0xffffffe808347950 */ /* 0x001fea0003c3ffff */
.L_x_94:
        /* <DEDUP_REMOVED lines=13> */
.L_x_96:


//--------------------- .nv.shared.grid_zero      --------------------------
	.section	.nv.shared.grid_zero,"aw",@nobits
	.sectionflags	@""
	.align	16
	.zero		1024


//--------------------- .nv.shared.reserved.0     --------------------------
	.section	.nv.shared.reserved.0,"aw",@nobits
	.weak		__nv_reservedSMEM_offset_0_alias
	.size		__nv_reservedSMEM_offset_0_alias, 0, 64
	.other		__nv_reservedSMEM_offset_0_alias,@"STO_CUDA_RESERVED_SHARED STV_DEFAULT"
__nv_reservedSMEM_offset_0_alias:
	.zero		0
	.zero		64


//--------------------- .nv.shared.grid_max_reduce --------------------------
	.section	.nv.shared.grid_max_reduce,"aw",@nobits
	.sectionflags	@""
	.align	16
	.zero		1024


//--------------------- .nv.shared.gaussian_splat_typed --------------------------
	.section	.nv.shared.gaussian_splat_typed,"aw",@nobits
	.sectionflags	@""
	.align	16
	.zero		1024


//--------------------- .nv.shared.gaussian_splat --------------------------
	.section	.nv.shared.gaussian_splat,"aw",@nobits
	.sectionflags	@""
	.align	16
	.zero		1024


//--------------------- .nv.constant0.grid_zero   --------------------------
	.section	.nv.constant0.grid_zero,"a",@progbits
	.sectionflags	@""
	.align	4
.nv.constant0.grid_zero:
	.zero		908


//--------------------- .nv.constant0.grid_max_reduce --------------------------
	.section	.nv.constant0.grid_max_reduce,"a",@progbits
	.sectionflags	@""
	.align	4
.nv.constant0.grid_max_reduce:
	.zero		920


//--------------------- .nv.constant0.gaussian_splat_typed --------------------------
	.section	.nv.constant0.gaussian_splat_typed,"a",@progbits
	.sectionflags	@""
	.align	4
.nv.constant0.gaussian_splat_typed:
	.zero		988


//--------------------- .nv.constant0.gaussian_splat --------------------------
	.section	.nv.constant0.gaussian_splat,"a",@progbits
	.sectionflags	@""
	.align	4
.nv.constant0.gaussian_splat:
	.zero		980


//--------------------- SYMBOLS --------------------------

	.type		.nv.reservedSmem.offset0,@object
	.size		.nv.reservedSmem.offset0,0x4
	.type		.nv.reservedSmem.cap,@object
	.size		.nv.reservedSmem.cap,0x4
